	.target	sm_90a

	.elftype	@"ET_EXEC"


//--------------------- .note.nv.tkinfo           --------------------------
	.section	.note.nv.tkinfo,"",@"SHT_NOTE"
	.sectionflags	@"SHF_NOTE_NV_TKINFO"
	.tkinfo
        /*0018*/ 	.word	0x00000002
        /*0030*/ 	.string	""
        /*0030*/ 	.string	"ptxas"
        /*0030*/ 	.string	"Cuda compilation tools, release 13.0, V13.0.88"
        /*0030*/ 	.string	"Build cuda_13.0.r13.0/compiler.36424714_0"
        /*0030*/ 	.string	"-arch sm_90a -m 64 "



//--------------------- .note.nv.cuinfo           --------------------------
	.section	.note.nv.cuinfo,"",@"SHT_NOTE"
	.sectionflags	@"SHF_NOTE_NV_CUINFO"
        /*0018*/ 	.short	0x0002
        /*001a*/ 	.short	0x005a
        /*001c*/ 	.short	0x0082
	.zero		2


//--------------------- .nv.info                  --------------------------
	.section	.nv.info,"",@"SHT_CUDA_INFO"
	.align	4


	//----- nvinfo : EIATTR_REGCOUNT
	.align		4
        /*0000*/ 	.byte	0x04, 0x2f
        /*0002*/ 	.short	(.L_15 - .L_14)
	.align		4
.L_14:
        /*0004*/ 	.word	index@(_ZN7cutlass13device_kernelINS_4gemm6kernel13GemmUniversalIN4cute5tupleIJiiiiEEENS1_10collective13CollectiveMmaINS1_34MainloopSm90TmaGmmaWarpSpecializedILi11ENS5_IJNS4_1CILi4EEENSA_ILi1EEESC_EEENS1_35KernelTmaWarpSpecializedCooperativeEEENS5_IJNSA_ILi256EEENSA_ILi64EEESH_EEEaNS5_IJlSC_lEEEaSJ_NS4_8TiledMMAINS4_8MMA_AtomIJNS4_4SM904GMMA26MMA_64x64x32_S32S8S8_SS_TNEEEENS4_6LayoutINS5_IJNSA_ILi2EEESC_SC_EEENS5_IJSC_NSA_ILi0EEEST_EEEEENS5_IJNS4_10UnderscoreESW_SW_EEEEENS4_13SM90_TMA_LOADENS4_14ComposedLayoutINS4_7SwizzleILi2ELi4ELi3EEENS4_18smem_ptr_flag_bitsILi8EEENSQ_INS5_IJNSA_ILi8EEESH_EEENS5_IJSH_SC_EEEEEEEvNS4_8identityENS4_23SM90_TMA_LOAD_MULTICASTES19_vS1A_EENS_8epilogue10collective6detail29Sm90TmaWarpSpecializedAdapterINS1E_15DefaultEpilogueIaSJ_SJ_NS1D_6thread17LinearCombinationIaLi1EiiLNS1I_9ScaleType4KindE0ELNS_15FloatRoundStyleE2EaEENS1_15EpilogueDefaultEEEEEvvEEEEvNT_6ParamsE)
        /*0008*/ 	.word	0x000000a8


	//----- nvinfo : EIATTR_FRAME_SIZE
	.align		4
.L_15:
        /*000c*/ 	.byte	0x04, 0x11
        /*000e*/ 	.short	(.L_17 - .L_16)
	.align		4
.L_16:
        /*0010*/ 	.word	index@(_ZN7cutlass13device_kernelINS_4gemm6kernel13GemmUniversalIN4cute5tupleIJiiiiEEENS1_10collective13CollectiveMmaINS1_34MainloopSm90TmaGmmaWarpSpecializedILi11ENS5_IJNS4_1CILi4EEENSA_ILi1EEESC_EEENS1_35KernelTmaWarpSpecializedCooperativeEEENS5_IJNSA_ILi256EEENSA_ILi64EEESH_EEEaNS5_IJlSC_lEEEaSJ_NS4_8TiledMMAINS4_8MMA_AtomIJNS4_4SM904GMMA26MMA_64x64x32_S32S8S8_SS_TNEEEENS4_6LayoutINS5_IJNSA_ILi2EEESC_SC_EEENS5_IJSC_NSA_ILi0EEEST_EEEEENS5_IJNS4_10UnderscoreESW_SW_EEEEENS4_13SM90_TMA_LOADENS4_14ComposedLayoutINS4_7SwizzleILi2ELi4ELi3EEENS4_18smem_ptr_flag_bitsILi8EEENSQ_INS5_IJNSA_ILi8EEESH_EEENS5_IJSH_SC_EEEEEEEvNS4_8identityENS4_23SM90_TMA_LOAD_MULTICASTES19_vS1A_EENS_8epilogue10collective6detail29Sm90TmaWarpSpecializedAdapterINS1E_15DefaultEpilogueIaSJ_SJ_NS1D_6thread17LinearCombinationIaLi1EiiLNS1I_9ScaleType4KindE0ELNS_15FloatRoundStyleE2EaEENS1_15EpilogueDefaultEEEEEvvEEEEvNT_6ParamsE)
        /*0014*/ 	.word	0x00000000


	//----- nvinfo : EIATTR_MIN_STACK_SIZE
	.align		4
.L_17:
        /*0018*/ 	.byte	0x04, 0x12
        /*001a*/ 	.short	(.L_19 - .L_18)
	.align		4
.L_18:
        /*001c*/ 	.word	index@(_ZN7cutlass13device_kernelINS_4gemm6kernel13GemmUniversalIN4cute5tupleIJiiiiEEENS1_10collective13CollectiveMmaINS1_34MainloopSm90TmaGmmaWarpSpecializedILi11ENS5_IJNS4_1CILi4EEENSA_ILi1EEESC_EEENS1_35KernelTmaWarpSpecializedCooperativeEEENS5_IJNSA_ILi256EEENSA_ILi64EEESH_EEEaNS5_IJlSC_lEEEaSJ_NS4_8TiledMMAINS4_8MMA_AtomIJNS4_4SM904GMMA26MMA_64x64x32_S32S8S8_SS_TNEEEENS4_6LayoutINS5_IJNSA_ILi2EEESC_SC_EEENS5_IJSC_NSA_ILi0EEEST_EEEEENS5_IJNS4_10UnderscoreESW_SW_EEEEENS4_13SM90_TMA_LOADENS4_14ComposedLayoutINS4_7SwizzleILi2ELi4ELi3EEENS4_18smem_ptr_flag_bitsILi8EEENSQ_INS5_IJNSA_ILi8EEESH_EEENS5_IJSH_SC_EEEEEEEvNS4_8identityENS4_23SM90_TMA_LOAD_MULTICASTES19_vS1A_EENS_8epilogue10collective6detail29Sm90TmaWarpSpecializedAdapterINS1E_15DefaultEpilogueIaSJ_SJ_NS1D_6thread17LinearCombinationIaLi1EiiLNS1I_9ScaleType4KindE0ELNS_15FloatRoundStyleE2EaEENS1_15EpilogueDefaultEEEEEvvEEEEvNT_6ParamsE)
        /*0020*/ 	.word	0x00000000
.L_19:


//--------------------- .nv.compat                --------------------------
	.section	.nv.compat,"",@"SHT_CUDA_COMPAT_INFO"
	.align	4
        /*0000*/ 	.byte	0x02, 0x09, 0x01, 0x00, 0x02, 0x02, 0x04, 0x00, 0x02, 0x05, 0x05, 0x00, 0x03, 0x07, 0x01, 0x01
        /*0010*/ 	.byte	0x02, 0x03, 0x01, 0x00, 0x02, 0x06, 0x01, 0x00, 0x04, 0x0b, 0x08, 0x00, 0x00, 0x00, 0x00, 0x00
        /*0020*/ 	.byte	0x00, 0x00, 0x00, 0x00


//--------------------- .nv.info._ZN7cutlass13device_kernelINS_4gemm6kernel13GemmUniversalIN4cute5tupleIJiiiiEEENS1_10collective13CollectiveMmaINS1_34MainloopSm90TmaGmmaWarpSpecializedILi11ENS5_IJNS4_1CILi4EEENSA_ILi1EEESC_EEENS1_35KernelTmaWarpSpecializedCooperativeEEENS5_IJNSA_ILi256EEENSA_ILi64EEESH_EEEaNS5_IJlSC_lEEEaSJ_NS4_8TiledMMAINS4_8MMA_AtomIJNS4_4SM904GMMA26MMA_64x64x32_S32S8S8_SS_TNEEEENS4_6LayoutINS5_IJNSA_ILi2EEESC_SC_EEENS5_IJSC_NSA_ILi0EEEST_EEEEENS5_IJNS4_10UnderscoreESW_SW_EEEEENS4_13SM90_TMA_LOADENS4_14ComposedLayoutINS4_7SwizzleILi2ELi4ELi3EEENS4_18smem_ptr_flag_bitsILi8EEENSQ_INS5_IJNSA_ILi8EEESH_EEENS5_IJSH_SC_EEEEEEEvNS4_8identityENS4_23SM90_TMA_LOAD_MULTICASTES19_vS1A_EENS_8epilogue10collective6detail29Sm90TmaWarpSpecializedAdapterINS1E_15DefaultEpilogueIaSJ_SJ_NS1D_6thread17LinearCombinationIaLi1EiiLNS1I_9ScaleType4KindE0ELNS_15FloatRoundStyleE2EaEENS1_15EpilogueDefaultEEEEEvvEEEEvNT_6ParamsE --------------------------
	.section	.nv.info._ZN7cutlass13device_kernelINS_4gemm6kernel13GemmUniversalIN4cute5tupleIJiiiiEEENS1_10collective13CollectiveMmaINS1_34MainloopSm90TmaGmmaWarpSpecializedILi11ENS5_IJNS4_1CILi4EEENSA_ILi1EEESC_EEENS1_35KernelTmaWarpSpecializedCooperativeEEENS5_IJNSA_ILi256EEENSA_ILi64EEESH_EEEaNS5_IJlSC_lEEEaSJ_NS4_8TiledMMAINS4_8MMA_AtomIJNS4_4SM904GMMA26MMA_64x64x32_S32S8S8_SS_TNEEEENS4_6LayoutINS5_IJNSA_ILi2EEESC_SC_EEENS5_IJSC_NSA_ILi0EEEST_EEEEENS5_IJNS4_10UnderscoreESW_SW_EEEEENS4_13SM90_TMA_LOADENS4_14ComposedLayoutINS4_7SwizzleILi2ELi4ELi3EEENS4_18smem_ptr_flag_bitsILi8EEENSQ_INS5_IJNSA_ILi8EEESH_EEENS5_IJSH_SC_EEEEEEEvNS4_8identityENS4_23SM90_TMA_LOAD_MULTICASTES19_vS1A_EENS_8epilogue10collective6detail29Sm90TmaWarpSpecializedAdapterINS1E_15DefaultEpilogueIaSJ_SJ_NS1D_6thread17LinearCombinationIaLi1EiiLNS1I_9ScaleType4KindE0ELNS_15FloatRoundStyleE2EaEENS1_15EpilogueDefaultEEEEEvvEEEEvNT_6ParamsE,"",@"SHT_CUDA_INFO"
	.sectionflags	@""
	.align	4


	//----- nvinfo : EIATTR_CUDA_API_VERSION
	.align		4
        /*0000*/ 	.byte	0x04, 0x37
        /*0002*/ 	.short	(.L_21 - .L_20)
.L_20:
        /*0004*/ 	.word	0x00000082


	//----- nvinfo : EIATTR_KPARAM_INFO
	.align		4
.L_21:
        /*0008*/ 	.byte	0x04, 0x17
        /*000a*/ 	.short	(.L_23 - .L_22)
.L_22:
        /*000c*/ 	.word	0x00000000
        /*0010*/ 	.short	0x0000
        /*0012*/ 	.short	0x0070
        /*0014*/ 	.byte	0x00, 0xf0, 0x01, 0x10


	//----- nvinfo : EIATTR_SPARSE_MMA_MASK
	.align		4
.L_23:
        /*0018*/ 	.byte	0x03, 0x50
        /*001a*/ 	.short	0x0000


	//----- nvinfo : EIATTR_MAXREG_COUNT
	.align		4
        /*001c*/ 	.byte	0x03, 0x1b
        /*001e*/ 	.short	0x00a8


	//----- nvinfo : EIATTR_NUM_BARRIERS
	.align		4
        /*0020*/ 	.byte	0x02, 0x4c
        /*0022*/ 	.byte	0x01
	.zero		1


	//----- nvinfo : EIATTR_EXTERNS
	.align		4
        /*0024*/ 	.byte	0x04, 0x0f
        /*0026*/ 	.short	(.L_25 - .L_24)


	//   ....[0]....
	.align		4
.L_24:
        /*0028*/ 	.word	index@(__assertfail)


	//----- nvinfo : EIATTR_MERCURY_ISA_VERSION
	.align		4
.L_25:
        /*002c*/ 	.byte	0x03, 0x5f
        /*002e*/ 	.short	0x0101


	//----- nvinfo : EIATTR_INT_WARP_WIDE_INSTR_OFFSETS
	.align		4
        /*0030*/ 	.byte	0x04, 0x31
        /*0032*/ 	.short	(.L_27 - .L_26)


	//   ....[0]....
.L_26:
        /*0034*/ 	.word	0x000005f0


	//   ....[1]....
        /*0038*/ 	.word	0x00000610


	//   ....[2]....
        /*003c*/ 	.word	0x000007c0


	//   ....[3]....
        /*0040*/ 	.word	0x00001fb0


	//----- nvinfo : EIATTR_COOP_GROUP_MASK_REGIDS
	.align		4
.L_27:
        /*0044*/ 	.byte	0x04, 0x29
        /*0046*/ 	.short	(.L_29 - .L_28)


	//   ....[0]....
.L_28:
        /*0048*/ 	.word	0xffffffff


	//   ....[1]....
        /*004c*/ 	.word	0xffffffff


	//   ....[2]....
        /*0050*/ 	.word	0xffffffff


	//   ....[3]....
        /*0054*/ 	.word	0xffffffff


	//   ....[4]....
        /*0058*/ 	.word	0xffffffff


	//   ....[5]....
        /*005c*/ 	.word	0xffffffff


	//----- nvinfo : EIATTR_COOP_GROUP_INSTR_OFFSETS
	.align		4
.L_29:
        /*0060*/ 	.byte	0x04, 0x28
        /*0062*/ 	.short	(.L_31 - .L_30)


	//   ....[0]....
.L_30:
        /*0064*/ 	.word	0x00000060


	//   ....[1]....
        /*0068*/ 	.word	0x00000070


	//   ....[2]....
        /*006c*/ 	.word	0x00000130


	//   ....[3]....
        /*0070*/ 	.word	0x00000410


	//   ....[4]....
        /*0074*/ 	.word	0x00000930


	//   ....[5]....
        /*0078*/ 	.word	0x00001560


	//----- nvinfo : EIATTR_REG_RECONFIG
	.align		4
.L_31:
        /*007c*/ 	.byte	0x01, 0x54
	.zero		2


	//----- nvinfo : EIATTR_SYSCALL_OFFSETS
	.align		4
        /*0080*/ 	.byte	0x04, 0x46
        /*0082*/ 	.short	(.L_33 - .L_32)


	//   ....[0]....
.L_32:
        /*0084*/ 	.word	0x00001750


	//----- nvinfo : EIATTR_MBARRIER_INSTR_OFFSETS
	.align		4
.L_33:
        /*0088*/ 	.byte	0x04, 0x39
        /*008a*/ 	.short	(.L_35 - .L_34)


	//   ....[0]....
.L_34:
        /*008c*/ 	.word	0x00000270
        /*0090*/ 	.word	0x000000ff
        /*0094*/ 	.word	0x00000000
        /*0098*/ 	.short	0x0100
        /*009a*/ 	.byte	0x08
	.zero		1


	//   ....[1]....
        /*009c*/ 	.word	0x00000280
        /*00a0*/ 	.word	0x000000ff
        /*00a4*/ 	.word	0x00000058
        /*00a8*/ 	.short	0x0100
        /*00aa*/ 	.byte	0x08
	.zero		1


	//   ....[2]....
        /*00ac*/ 	.word	0x00000290
        /*00b0*/ 	.word	0x000000ff
        /*00b4*/ 	.word	0x00000008
        /*00b8*/ 	.short	0x0100
        /*00ba*/ 	.byte	0x08
	.zero		1


	//   ....[3]....
        /*00bc*/ 	.word	0x000002a0
        /*00c0*/ 	.word	0x000000ff
        /*00c4*/ 	.word	0x00000060
        /*00c8*/ 	.short	0x0100
        /*00ca*/ 	.byte	0x08
	.zero		1


	//   ....[4]....
        /*00cc*/ 	.word	0x000002b0
        /*00d0*/ 	.word	0x000000ff
        /*00d4*/ 	.word	0x00000010
        /*00d8*/ 	.short	0x0100
        /*00da*/ 	.byte	0x08
	.zero		1


	//   ....[5]....
        /*00dc*/ 	.word	0x000002c0
        /*00e0*/ 	.word	0x000000ff
        /*00e4*/ 	.word	0x00000068
        /*00e8*/ 	.short	0x0100
        /*00ea*/ 	.byte	0x08
	.zero		1


	//   ....[6]....
        /*00ec*/ 	.word	0x000002d0
        /*00f0*/ 	.word	0x000000ff
        /*00f4*/ 	.word	0x00000018
        /*00f8*/ 	.short	0x0100
        /*00fa*/ 	.byte	0x08
	.zero		1


	//   ....[7]....
        /*00fc*/ 	.word	0x000002e0
        /*0100*/ 	.word	0x000000ff
        /*0104*/ 	.word	0x00000070
        /*0108*/ 	.short	0x0100
        /*010a*/ 	.byte	0x08
	.zero		1


	//   ....[8]....
        /*010c*/ 	.word	0x000002f0
        /*0110*/ 	.word	0x000000ff
        /*0114*/ 	.word	0x00000020
        /*0118*/ 	.short	0x0100
        /*011a*/ 	.byte	0x08
	.zero		1


	//   ....[9]....
        /*011c*/ 	.word	0x00000300
        /*0120*/ 	.word	0x000000ff
        /*0124*/ 	.word	0x00000078
        /*0128*/ 	.short	0x0100
        /*012a*/ 	.byte	0x08
	.zero		1


	//   ....[10]....
        /*012c*/ 	.word	0x00000310
        /*0130*/ 	.word	0x000000ff
        /*0134*/ 	.word	0x00000028
        /*0138*/ 	.short	0x0100
        /*013a*/ 	.byte	0x08
	.zero		1


	//   ....[11]....
        /*013c*/ 	.word	0x00000320
        /*0140*/ 	.word	0x000000ff
        /*0144*/ 	.word	0x00000080
        /*0148*/ 	.short	0x0100
        /*014a*/ 	.byte	0x08
	.zero		1


	//   ....[12]....
        /*014c*/ 	.word	0x00000330
        /*0150*/ 	.word	0x000000ff
        /*0154*/ 	.word	0x00000030
        /*0158*/ 	.short	0x0100
        /*015a*/ 	.byte	0x08
	.zero		1


	//   ....[13]....
        /*015c*/ 	.word	0x00000340
        /*0160*/ 	.word	0x000000ff
        /*0164*/ 	.word	0x00000088
        /*0168*/ 	.short	0x0100
        /*016a*/ 	.byte	0x08
	.zero		1


	//   ....[14]....
        /*016c*/ 	.word	0x00000350
        /*0170*/ 	.word	0x000000ff
        /*0174*/ 	.word	0x00000038
        /*0178*/ 	.short	0x0100
        /*017a*/ 	.byte	0x08
	.zero		1


	//   ....[15]....
        /*017c*/ 	.word	0x00000360
        /*0180*/ 	.word	0x000000ff
        /*0184*/ 	.word	0x00000090
        /*0188*/ 	.short	0x0100
        /*018a*/ 	.byte	0x08
	.zero		1


	//   ....[16]....
        /*018c*/ 	.word	0x00000370
        /*0190*/ 	.word	0x000000ff
        /*0194*/ 	.word	0x00000040
        /*0198*/ 	.short	0x0100
        /*019a*/ 	.byte	0x08
	.zero		1


	//   ....[17]....
        /*019c*/ 	.word	0x00000380
        /*01a0*/ 	.word	0x000000ff
        /*01a4*/ 	.word	0x00000098
        /*01a8*/ 	.short	0x0100
        /*01aa*/ 	.byte	0x08
	.zero		1


	//   ....[18]....
        /*01ac*/ 	.word	0x00000390
        /*01b0*/ 	.word	0x000000ff
        /*01b4*/ 	.word	0x00000048
        /*01b8*/ 	.short	0x0100
        /*01ba*/ 	.byte	0x08
	.zero		1


	//   ....[19]....
        /*01bc*/ 	.word	0x000003a0
        /*01c0*/ 	.word	0x000000ff
        /*01c4*/ 	.word	0x000000a0
        /*01c8*/ 	.short	0x0100
        /*01ca*/ 	.byte	0x08
	.zero		1


	//   ....[20]....
        /*01cc*/ 	.word	0x000003b0
        /*01d0*/ 	.word	0x000000ff
        /*01d4*/ 	.word	0x00000050
        /*01d8*/ 	.short	0x0100
        /*01da*/ 	.byte	0x08
	.zero		1


	//   ....[21]....
        /*01dc*/ 	.word	0x000003c0
        /*01e0*/ 	.word	0x000000ff
        /*01e4*/ 	.word	0x000000a8
        /*01e8*/ 	.short	0x0100
        /*01ea*/ 	.byte	0x08
	.zero		1


	//   ....[22]....
        /*01ec*/ 	.word	0x00000840
        /*01f0*/ 	.word	0x000000ff
        /*01f4*/ 	.word	0x000000c0
        /*01f8*/ 	.short	0x0100
        /*01fa*/ 	.byte	0x06
	.zero		1


	//   ....[23]....
        /*01fc*/ 	.word	0x000008e0
        /*0200*/ 	.word	0x000000ff
        /*0204*/ 	.word	0x000000c8
        /*0208*/ 	.short	0x0100
        /*020a*/ 	.byte	0x06
	.zero		1


	//   ....[24]....
        /*020c*/ 	.word	0x00001820
        /*0210*/ 	.word	0x00000003
        /*0214*/ 	.word	0x00000000
        /*0218*/ 	.short	0x010a
        /*021a*/ 	.byte	0x3f
	.zero		1


	//   ....[25]....
        /*021c*/ 	.word	0x00001880
        /*0220*/ 	.word	0x00000003
        /*0224*/ 	.word	0x00000000
        /*0228*/ 	.short	0x010a
        /*022a*/ 	.byte	0x3f
	.zero		1


	//   ....[26]....
        /*022c*/ 	.word	0x00001be0
        /*0230*/ 	.word	0x00000005
        /*0234*/ 	.word	0x00000000
        /*0238*/ 	.short	0x010a
        /*023a*/ 	.byte	0x3f
	.zero		1


	//   ....[27]....
        /*023c*/ 	.word	0x00001c20
        /*0240*/ 	.word	0x00000005
        /*0244*/ 	.word	0x00000000
        /*0248*/ 	.short	0x010a
        /*024a*/ 	.byte	0x3f
	.zero		1


	//   ....[28]....
        /*024c*/ 	.word	0x00001e60
        /*0250*/ 	.word	0x00000004
        /*0254*/ 	.word	0x00000000
        /*0258*/ 	.short	0x0101
        /*025a*/ 	.byte	0x3f
	.zero		1


	//   ....[29]....
        /*025c*/ 	.word	0x00002050
        /*0260*/ 	.word	0x00000000
        /*0264*/ 	.word	0x00000000
        /*0268*/ 	.short	0x0101
        /*026a*/ 	.byte	0x3f
	.zero		1


	//   ....[30]....
        /*026c*/ 	.word	0x000064c0
        /*0270*/ 	.word	0x00000017
        /*0274*/ 	.word	0x00000058
        /*0278*/ 	.short	0x010a
        /*027a*/ 	.byte	0x3f
	.zero		1


	//   ....[31]....
        /*027c*/ 	.word	0x00006840
        /*0280*/ 	.word	0x00000006
        /*0284*/ 	.word	0x000000c8
        /*0288*/ 	.short	0x0101
        /*028a*/ 	.byte	0x3f
	.zero		1


	//   ....[32]....
        /*028c*/ 	.word	0x00006f90
        /*0290*/ 	.word	0x00000007
        /*0294*/ 	.word	0x00000000
        /*0298*/ 	.short	0x010a
        /*029a*/ 	.byte	0x3f
	.zero		1


	//   ....[33]....
        /*029c*/ 	.word	0x00007010
        /*02a0*/ 	.word	0x00000006
        /*02a4*/ 	.word	0x00000000
        /*02a8*/ 	.short	0x010a
        /*02aa*/ 	.byte	0x3f
	.zero		1


	//   ....[34]....
        /*02ac*/ 	.word	0x000070a0
        /*02b0*/ 	.word	0x00000007
        /*02b4*/ 	.word	0x00000000
        /*02b8*/ 	.short	0x010a
        /*02ba*/ 	.byte	0x3f
	.zero		1


	//   ....[35]....
        /*02bc*/ 	.word	0x00007130
        /*02c0*/ 	.word	0x00000006
        /*02c4*/ 	.word	0x00000000
        /*02c8*/ 	.short	0x010a
        /*02ca*/ 	.byte	0x3f
	.zero		1


	//   ....[36]....
        /*02cc*/ 	.word	0x000071c0
        /*02d0*/ 	.word	0x00000007
        /*02d4*/ 	.word	0x00000000
        /*02d8*/ 	.short	0x010a
        /*02da*/ 	.byte	0x3f
	.zero		1


	//   ....[37]....
        /*02dc*/ 	.word	0x00007250
        /*02e0*/ 	.word	0x00000006
        /*02e4*/ 	.word	0x00000000
        /*02e8*/ 	.short	0x010a
        /*02ea*/ 	.byte	0x3f
	.zero		1


	//   ....[38]....
        /*02ec*/ 	.word	0x000072e0
        /*02f0*/ 	.word	0x00000007
        /*02f4*/ 	.word	0x00000000
        /*02f8*/ 	.short	0x010a
        /*02fa*/ 	.byte	0x3f
	.zero		1


	//   ....[39]....
        /*02fc*/ 	.word	0x00007370
        /*0300*/ 	.word	0x00000006
        /*0304*/ 	.word	0x00000000
        /*0308*/ 	.short	0x010a
        /*030a*/ 	.byte	0x3f
	.zero		1


	//   ....[40]....
        /*030c*/ 	.word	0x00007400
        /*0310*/ 	.word	0x00000007
        /*0314*/ 	.word	0x00000000
        /*0318*/ 	.short	0x010a
        /*031a*/ 	.byte	0x3f
	.zero		1


	//   ....[41]....
        /*031c*/ 	.word	0x00007490
        /*0320*/ 	.word	0x00000006
        /*0324*/ 	.word	0x00000000
        /*0328*/ 	.short	0x010a
        /*032a*/ 	.byte	0x3f
	.zero		1


	//   ....[42]....
        /*032c*/ 	.word	0x00007520
        /*0330*/ 	.word	0x00000005
        /*0334*/ 	.word	0x00000000
        /*0338*/ 	.short	0x010a
        /*033a*/ 	.byte	0x3f
	.zero		1


	//   ....[43]....
        /*033c*/ 	.word	0x00007580
        /*0340*/ 	.word	0x00000003
        /*0344*/ 	.word	0x00000000
        /*0348*/ 	.short	0x010a
        /*034a*/ 	.byte	0x3f
	.zero		1


	//   ....[44]....
        /*034c*/ 	.word	0x000075d0
        /*0350*/ 	.word	0x00000005
        /*0354*/ 	.word	0x00000000
        /*0358*/ 	.short	0x010a
        /*035a*/ 	.byte	0x3f
	.zero		1


	//   ....[45]....
        /*035c*/ 	.word	0x000076a0
        /*0360*/ 	.word	0x00000017
        /*0364*/ 	.word	0x00000058
        /*0368*/ 	.short	0x010a
        /*036a*/ 	.byte	0x3f
	.zero		1


	//   ....[46]....
        /*036c*/ 	.word	0x00007770
        /*0370*/ 	.word	0x00000007
        /*0374*/ 	.word	0x00000000
        /*0378*/ 	.short	0x010a
        /*037a*/ 	.byte	0x3f
	.zero		1


	//   ....[47]....
        /*037c*/ 	.word	0x000077c0
        /*0380*/ 	.word	0x00000006
        /*0384*/ 	.word	0x00000000
        /*0388*/ 	.short	0x010a
        /*038a*/ 	.byte	0x3f
	.zero		1


	//   ....[48]....
        /*038c*/ 	.word	0x00007810
        /*0390*/ 	.word	0x00000007
        /*0394*/ 	.word	0x00000000
        /*0398*/ 	.short	0x010a
        /*039a*/ 	.byte	0x3f
	.zero		1


	//   ....[49]....
        /*039c*/ 	.word	0x00007860
        /*03a0*/ 	.word	0x00000006
        /*03a4*/ 	.word	0x00000000
        /*03a8*/ 	.short	0x010a
        /*03aa*/ 	.byte	0x3f
	.zero		1


	//   ....[50]....
        /*03ac*/ 	.word	0x000078b0
        /*03b0*/ 	.word	0x00000007
        /*03b4*/ 	.word	0x00000000
        /*03b8*/ 	.short	0x010a
        /*03ba*/ 	.byte	0x3f
	.zero		1


	//   ....[51]....
        /*03bc*/ 	.word	0x00007900
        /*03c0*/ 	.word	0x00000006
        /*03c4*/ 	.word	0x00000000
        /*03c8*/ 	.short	0x010a
        /*03ca*/ 	.byte	0x3f
	.zero		1


	//   ....[52]....
        /*03cc*/ 	.word	0x00007950
        /*03d0*/ 	.word	0x00000007
        /*03d4*/ 	.word	0x00000000
        /*03d8*/ 	.short	0x010a
        /*03da*/ 	.byte	0x3f
	.zero		1


	//   ....[53]....
        /*03dc*/ 	.word	0x000079a0
        /*03e0*/ 	.word	0x00000006
        /*03e4*/ 	.word	0x00000000
        /*03e8*/ 	.short	0x010a
        /*03ea*/ 	.byte	0x3f
	.zero		1


	//   ....[54]....
        /*03ec*/ 	.word	0x000079f0
        /*03f0*/ 	.word	0x00000007
        /*03f4*/ 	.word	0x00000000
        /*03f8*/ 	.short	0x010a
        /*03fa*/ 	.byte	0x3f
	.zero		1


	//   ....[55]....
        /*03fc*/ 	.word	0x00007a40
        /*0400*/ 	.word	0x00000006
        /*0404*/ 	.word	0x00000000
        /*0408*/ 	.short	0x010a
        /*040a*/ 	.byte	0x3f
	.zero		1


	//----- nvinfo : EIATTR_NUM_MBARRIERS
	.align		4
.L_35:
        /*040c*/ 	.byte	0x03, 0x38
        /*040e*/ 	.short	0x0018


	//----- nvinfo : EIATTR_EXIT_INSTR_OFFSETS
	.align		4
        /*0410*/ 	.byte	0x04, 0x1c
        /*0412*/ 	.short	(.L_37 - .L_36)


	//   ....[0]....
.L_36:
        /*0414*/ 	.word	0x00000b00


	//   ....[1]....
        /*0418*/ 	.word	0x00001320


	//   ....[2]....
        /*041c*/ 	.word	0x00005c30


	//   ....[3]....
        /*0420*/ 	.word	0x00006190


	//   ....[4]....
        /*0424*/ 	.word	0x00007570


	//----- nvinfo : EIATTR_MAX_THREADS
	.align		4
.L_37:
        /*0428*/ 	.byte	0x04, 0x05
        /*042a*/ 	.short	(.L_39 - .L_38)
.L_38:
        /*042c*/ 	.word	0x00000180
        /*0430*/ 	.word	0x00000001
        /*0434*/ 	.word	0x00000001


	//----- nvinfo : EIATTR_CRS_STACK_SIZE
	.align		4
.L_39:
        /*0438*/ 	.byte	0x04, 0x1e
        /*043a*/ 	.short	(.L_41 - .L_40)
.L_40:
        /*043c*/ 	.word	0x00000000


	//----- nvinfo : EIATTR_CBANK_PARAM_SIZE
	.align		4
.L_41:
        /*0440*/ 	.byte	0x03, 0x19
        /*0442*/ 	.short	0x0470


	//----- nvinfo : EIATTR_PARAM_CBANK
	.align		4
        /*0444*/ 	.byte	0x04, 0x0a
        /*0446*/ 	.short	(.L_43 - .L_42)
	.align		4
.L_42:
        /*0448*/ 	.word	index@(.nv.constant0._ZN7cutlass13device_kernelINS_4gemm6kernel13GemmUniversalIN4cute5tupleIJiiiiEEENS1_10collective13CollectiveMmaINS1_34MainloopSm90TmaGmmaWarpSpecializedILi11ENS5_IJNS4_1CILi4EEENSA_ILi1EEESC_EEENS1_35KernelTmaWarpSpecializedCooperativeEEENS5_IJNSA_ILi256EEENSA_ILi64EEESH_EEEaNS5_IJlSC_lEEEaSJ_NS4_8TiledMMAINS4_8MMA_AtomIJNS4_4SM904GMMA26MMA_64x64x32_S32S8S8_SS_TNEEEENS4_6LayoutINS5_IJNSA_ILi2EEESC_SC_EEENS5_IJSC_NSA_ILi0EEEST_EEEEENS5_IJNS4_10UnderscoreESW_SW_EEEEENS4_13SM90_TMA_LOADENS4_14ComposedLayoutINS4_7SwizzleILi2ELi4ELi3EEENS4_18smem_ptr_flag_bitsILi8EEENSQ_INS5_IJNSA_ILi8EEESH_EEENS5_IJSH_SC_EEEEEEEvNS4_8identityENS4_23SM90_TMA_LOAD_MULTICASTES19_vS1A_EENS_8epilogue10collective6detail29Sm90TmaWarpSpecializedAdapterINS1E_15DefaultEpilogueIaSJ_SJ_NS1D_6thread17LinearCombinationIaLi1EiiLNS1I_9ScaleType4KindE0ELNS_15FloatRoundStyleE2EaEENS1_15EpilogueDefaultEEEEEvvEEEEvNT_6ParamsE)
        /*044c*/ 	.short	0x0210
        /*044e*/ 	.short	0x0470


	//----- nvinfo : EIATTR_SW_WAR
	.align		4
.L_43:
        /*0450*/ 	.byte	0x04, 0x36
        /*0452*/ 	.short	(.L_45 - .L_44)
.L_44:
        /*0454*/ 	.word	0x00000008
.L_45:


//--------------------- .nv.callgraph             --------------------------
	.section	.nv.callgraph,"",@"SHT_CUDA_CALLGRAPH"
	.align	4
	.sectionentsize	8
	.align		4
        /*0000*/ 	.word	0x00000000
	.align		4
        /*0004*/ 	.word	0xffffffff
	.align		4
        /*0008*/ 	.word	index@(_ZN7cutlass13device_kernelINS_4gemm6kernel13GemmUniversalIN4cute5tupleIJiiiiEEENS1_10collective13CollectiveMmaINS1_34MainloopSm90TmaGmmaWarpSpecializedILi11ENS5_IJNS4_1CILi4EEENSA_ILi1EEESC_EEENS1_35KernelTmaWarpSpecializedCooperativeEEENS5_IJNSA_ILi256EEENSA_ILi64EEESH_EEEaNS5_IJlSC_lEEEaSJ_NS4_8TiledMMAINS4_8MMA_AtomIJNS4_4SM904GMMA26MMA_64x64x32_S32S8S8_SS_TNEEEENS4_6LayoutINS5_IJNSA_ILi2EEESC_SC_EEENS5_IJSC_NSA_ILi0EEEST_EEEEENS5_IJNS4_10UnderscoreESW_SW_EEEEENS4_13SM90_TMA_LOADENS4_14ComposedLayoutINS4_7SwizzleILi2ELi4ELi3EEENS4_18smem_ptr_flag_bitsILi8EEENSQ_INS5_IJNSA_ILi8EEESH_EEENS5_IJSH_SC_EEEEEEEvNS4_8identityENS4_23SM90_TMA_LOAD_MULTICASTES19_vS1A_EENS_8epilogue10collective6detail29Sm90TmaWarpSpecializedAdapterINS1E_15DefaultEpilogueIaSJ_SJ_NS1D_6thread17LinearCombinationIaLi1EiiLNS1I_9ScaleType4KindE0ELNS_15FloatRoundStyleE2EaEENS1_15EpilogueDefaultEEEEEvvEEEEvNT_6ParamsE)
	.align		4
        /*000c*/ 	.word	index@(__assertfail)
	.align		4
        /*0010*/ 	.word	0x00000000
	.align		4
        /*0014*/ 	.word	0xfffffffe
	.align		4
        /*0018*/ 	.word	0x00000000
	.align		4
        /*001c*/ 	.word	0xfffffffd
	.align		4
        /*0020*/ 	.word	0x00000000
	.align		4
        /*0024*/ 	.word	0xfffffffc


//--------------------- .nv.constant4             --------------------------
	.section	.nv.constant4,"a",@progbits
	.align	8
	.align		8
.nv.constant4:
        /*0000*/ 	.dword	__assertfail
	.align		8
        /*0008*/ 	.dword	__unnamed_1
	.align		8
        /*0010*/ 	.dword	_ZN40_INTERNAL_570d8939_4_k_cu_f08ce299_213364cuda3std3__45__cpo5beginE
	.align		8
        /*0018*/ 	.dword	_ZN40_INTERNAL_570d8939_4_k_cu_f08ce299_213364cuda3std3__45__cpo3endE
	.align		8
        /*0020*/ 	.dword	_ZN40_INTERNAL_570d8939_4_k_cu_f08ce299_213364cuda3std3__45__cpo6cbeginE
	.align		8
        /*0028*/ 	.dword	_ZN40_INTERNAL_570d8939_4_k_cu_f08ce299_213364cuda3std3__45__cpo4cendE
	.align		8
        /*0030*/ 	.dword	_ZN40_INTERNAL_570d8939_4_k_cu_f08ce299_213364cuda3std3__442_GLOBAL__N__570d8939_4_k_cu_f08ce299_213366ignoreE
	.align		8
        /*0038*/ 	.dword	_ZN40_INTERNAL_570d8939_4_k_cu_f08ce299_213364cuda3std3__419piecewise_constructE
	.align		8
        /*0040*/ 	.dword	_ZN40_INTERNAL_570d8939_4_k_cu_f08ce299_213364cuda3std3__48in_placeE
	.align		8
        /*0048*/ 	.dword	_ZN40_INTERNAL_570d8939_4_k_cu_f08ce299_213364cuda3std6ranges3__45__cpo4swapE
	.align		8
        /*0050*/ 	.dword	_ZN40_INTERNAL_570d8939_4_k_cu_f08ce299_213364cuda3std6ranges3__45__cpo9iter_moveE
	.align		8
        /*0058*/ 	.dword	_ZN40_INTERNAL_570d8939_4_k_cu_f08ce299_213364cute7productE
	.align		8
        /*0060*/ 	.dword	_ZN40_INTERNAL_570d8939_4_k_cu_f08ce299_213364cute1_E
	.align		8
        /*0068*/ 	.dword	$str$22
	.align		8
        /*0070*/ 	.dword	$str$23


//--------------------- .text._ZN7cutlass13device_kernelINS_4gemm6kernel13GemmUniversalIN4cute5tupleIJiiiiEEENS1_10collective13CollectiveMmaINS1_34MainloopSm90TmaGmmaWarpSpecializedILi11ENS5_IJNS4_1CILi4EEENSA_ILi1EEESC_EEENS1_35KernelTmaWarpSpecializedCooperativeEEENS5_IJNSA_ILi256EEENSA_ILi64EEESH_EEEaNS5_IJlSC_lEEEaSJ_NS4_8TiledMMAINS4_8MMA_AtomIJNS4_4SM904GMMA26MMA_64x64x32_S32S8S8_SS_TNEEEENS4_6LayoutINS5_IJNSA_ILi2EEESC_SC_EEENS5_IJSC_NSA_ILi0EEEST_EEEEENS5_IJNS4_10UnderscoreESW_SW_EEEEENS4_13SM90_TMA_LOADENS4_14ComposedLayoutINS4_7SwizzleILi2ELi4ELi3EEENS4_18smem_ptr_flag_bitsILi8EEENSQ_INS5_IJNSA_ILi8EEESH_EEENS5_IJSH_SC_EEEEEEEvNS4_8identityENS4_23SM90_TMA_LOAD_MULTICASTES19_vS1A_EENS_8epilogue10collective6detail29Sm90TmaWarpSpecializedAdapterINS1E_15DefaultEpilogueIaSJ_SJ_NS1D_6thread17LinearCombinationIaLi1EiiLNS1I_9ScaleType4KindE0ELNS_15FloatRoundStyleE2EaEENS1_15EpilogueDefaultEEEEEvvEEEEvNT_6ParamsE --------------------------
	.section	.text._ZN7cutlass13device_kernelINS_4gemm6kernel13GemmUniversalIN4cute5tupleIJiiiiEEENS1_10collective13CollectiveMmaINS1_34MainloopSm90TmaGmmaWarpSpecializedILi11ENS5_IJNS4_1CILi4EEENSA_ILi1EEESC_EEENS1_35KernelTmaWarpSpecializedCooperativeEEENS5_IJNSA_ILi256EEENSA_ILi64EEESH_EEEaNS5_IJlSC_lEEEaSJ_NS4_8TiledMMAINS4_8MMA_AtomIJNS4_4SM904GMMA26MMA_64x64x32_S32S8S8_SS_TNEEEENS4_6LayoutINS5_IJNSA_ILi2EEESC_SC_EEENS5_IJSC_NSA_ILi0EEEST_EEEEENS5_IJNS4_10UnderscoreESW_SW_EEEEENS4_13SM90_TMA_LOADENS4_14ComposedLayoutINS4_7SwizzleILi2ELi4ELi3EEENS4_18smem_ptr_flag_bitsILi8EEENSQ_INS5_IJNSA_ILi8EEESH_EEENS5_IJSH_SC_EEEEEEEvNS4_8identityENS4_23SM90_TMA_LOAD_MULTICASTES19_vS1A_EENS_8epilogue10collective6detail29Sm90TmaWarpSpecializedAdapterINS1E_15DefaultEpilogueIaSJ_SJ_NS1D_6thread17LinearCombinationIaLi1EiiLNS1I_9ScaleType4KindE0ELNS_15FloatRoundStyleE2EaEENS1_15EpilogueDefaultEEEEEvvEEEEvNT_6ParamsE,"ax",@progbits
	.align	128
.text._ZN7cutlass13device_kernelINS_4gemm6kernel13GemmUniversalIN4cute5tupleIJiiiiEEENS1_10collective13CollectiveMmaINS1_34MainloopSm90TmaGmmaWarpSpecializedILi11ENS5_IJNS4_1CILi4EEENSA_ILi1EEESC_EEENS1_35KernelTmaWarpSpecializedCooperativeEEENS5_IJNSA_ILi256EEENSA_ILi64EEESH_EEEaNS5_IJlSC_lEEEaSJ_NS4_8TiledMMAINS4_8MMA_AtomIJNS4_4SM904GMMA26MMA_64x64x32_S32S8S8_SS_TNEEEENS4_6LayoutINS5_IJNSA_ILi2EEESC_SC_EEENS5_IJSC_NSA_ILi0EEEST_EEEEENS5_IJNS4_10UnderscoreESW_SW_EEEEENS4_13SM90_TMA_LOADENS4_14ComposedLayoutINS4_7SwizzleILi2ELi4ELi3EEENS4_18smem_ptr_flag_bitsILi8EEENSQ_INS5_IJNSA_ILi8EEESH_EEENS5_IJSH_SC_EEEEEEEvNS4_8identityENS4_23SM90_TMA_LOAD_MULTICASTES19_vS1A_EENS_8epilogue10collective6detail29Sm90TmaWarpSpecializedAdapterINS1E_15DefaultEpilogueIaSJ_SJ_NS1D_6thread17LinearCombinationIaLi1EiiLNS1I_9ScaleType4KindE0ELNS_15FloatRoundStyleE2EaEENS1_15EpilogueDefaultEEEEEvvEEEEvNT_6ParamsE:
        .type           _ZN7cutlass13device_kernelINS_4gemm6kernel13GemmUniversalIN4cute5tupleIJiiiiEEENS1_10collective13CollectiveMmaINS1_34MainloopSm90TmaGmmaWarpSpecializedILi11ENS5_IJNS4_1CILi4EEENSA_ILi1EEESC_EEENS1_35KernelTmaWarpSpecializedCooperativeEEENS5_IJNSA_ILi256EEENSA_ILi64EEESH_EEEaNS5_IJlSC_lEEEaSJ_NS4_8TiledMMAINS4_8MMA_AtomIJNS4_4SM904GMMA26MMA_64x64x32_S32S8S8_SS_TNEEEENS4_6LayoutINS5_IJNSA_ILi2EEESC_SC_EEENS5_IJSC_NSA_ILi0EEEST_EEEEENS5_IJNS4_10UnderscoreESW_SW_EEEEENS4_13SM90_TMA_LOADENS4_14ComposedLayoutINS4_7SwizzleILi2ELi4ELi3EEENS4_18smem_ptr_flag_bitsILi8EEENSQ_INS5_IJNSA_ILi8EEESH_EEENS5_IJSH_SC_EEEEEEEvNS4_8identityENS4_23SM90_TMA_LOAD_MULTICASTES19_vS1A_EENS_8epilogue10collective6detail29Sm90TmaWarpSpecializedAdapterINS1E_15DefaultEpilogueIaSJ_SJ_NS1D_6thread17LinearCombinationIaLi1EiiLNS1I_9ScaleType4KindE0ELNS_15FloatRoundStyleE2EaEENS1_15EpilogueDefaultEEEEEvvEEEEvNT_6ParamsE,@function
        .size           _ZN7cutlass13device_kernelINS_4gemm6kernel13GemmUniversalIN4cute5tupleIJiiiiEEENS1_10collective13CollectiveMmaINS1_34MainloopSm90TmaGmmaWarpSpecializedILi11ENS5_IJNS4_1CILi4EEENSA_ILi1EEESC_EEENS1_35KernelTmaWarpSpecializedCooperativeEEENS5_IJNSA_ILi256EEENSA_ILi64EEESH_EEEaNS5_IJlSC_lEEEaSJ_NS4_8TiledMMAINS4_8MMA_AtomIJNS4_4SM904GMMA26MMA_64x64x32_S32S8S8_SS_TNEEEENS4_6LayoutINS5_IJNSA_ILi2EEESC_SC_EEENS5_IJSC_NSA_ILi0EEEST_EEEEENS5_IJNS4_10UnderscoreESW_SW_EEEEENS4_13SM90_TMA_LOADENS4_14ComposedLayoutINS4_7SwizzleILi2ELi4ELi3EEENS4_18smem_ptr_flag_bitsILi8EEENSQ_INS5_IJNSA_ILi8EEESH_EEENS5_IJSH_SC_EEEEEEEvNS4_8identityENS4_23SM90_TMA_LOAD_MULTICASTES19_vS1A_EENS_8epilogue10collective6detail29Sm90TmaWarpSpecializedAdapterINS1E_15DefaultEpilogueIaSJ_SJ_NS1D_6thread17LinearCombinationIaLi1EiiLNS1I_9ScaleType4KindE0ELNS_15FloatRoundStyleE2EaEENS1_15EpilogueDefaultEEEEEvvEEEEvNT_6ParamsE,(.L_x_216 - _ZN7cutlass13device_kernelINS_4gemm6kernel13GemmUniversalIN4cute5tupleIJiiiiEEENS1_10collective13CollectiveMmaINS1_34MainloopSm90TmaGmmaWarpSpecializedILi11ENS5_IJNS4_1CILi4EEENSA_ILi1EEESC_EEENS1_35KernelTmaWarpSpecializedCooperativeEEENS5_IJNSA_ILi256EEENSA_ILi64EEESH_EEEaNS5_IJlSC_lEEEaSJ_NS4_8TiledMMAINS4_8MMA_AtomIJNS4_4SM904GMMA26MMA_64x64x32_S32S8S8_SS_TNEEEENS4_6LayoutINS5_IJNSA_ILi2EEESC_SC_EEENS5_IJSC_NSA_ILi0EEEST_EEEEENS5_IJNS4_10UnderscoreESW_SW_EEEEENS4_13SM90_TMA_LOADENS4_14ComposedLayoutINS4_7SwizzleILi2ELi4ELi3EEENS4_18smem_ptr_flag_bitsILi8EEENSQ_INS5_IJNSA_ILi8EEESH_EEENS5_IJSH_SC_EEEEEEEvNS4_8identityENS4_23SM90_TMA_LOAD_MULTICASTES19_vS1A_EENS_8epilogue10collective6detail29Sm90TmaWarpSpecializedAdapterINS1E_15DefaultEpilogueIaSJ_SJ_NS1D_6thread17LinearCombinationIaLi1EiiLNS1I_9ScaleType4KindE0ELNS_15FloatRoundStyleE2EaEENS1_15EpilogueDefaultEEEEEvvEEEEvNT_6ParamsE)
        .other          _ZN7cutlass13device_kernelINS_4gemm6kernel13GemmUniversalIN4cute5tupleIJiiiiEEENS1_10collective13CollectiveMmaINS1_34MainloopSm90TmaGmmaWarpSpecializedILi11ENS5_IJNS4_1CILi4EEENSA_ILi1EEESC_EEENS1_35KernelTmaWarpSpecializedCooperativeEEENS5_IJNSA_ILi256EEENSA_ILi64EEESH_EEEaNS5_IJlSC_lEEEaSJ_NS4_8TiledMMAINS4_8MMA_AtomIJNS4_4SM904GMMA26MMA_64x64x32_S32S8S8_SS_TNEEEENS4_6LayoutINS5_IJNSA_ILi2EEESC_SC_EEENS5_IJSC_NSA_ILi0EEEST_EEEEENS5_IJNS4_10UnderscoreESW_SW_EEEEENS4_13SM90_TMA_LOADENS4_14ComposedLayoutINS4_7SwizzleILi2ELi4ELi3EEENS4_18smem_ptr_flag_bitsILi8EEENSQ_INS5_IJNSA_ILi8EEESH_EEENS5_IJSH_SC_EEEEEEEvNS4_8identityENS4_23SM90_TMA_LOAD_MULTICASTES19_vS1A_EENS_8epilogue10collective6detail29Sm90TmaWarpSpecializedAdapterINS1E_15DefaultEpilogueIaSJ_SJ_NS1D_6thread17LinearCombinationIaLi1EiiLNS1I_9ScaleType4KindE0ELNS_15FloatRoundStyleE2EaEENS1_15EpilogueDefaultEEEEEvvEEEEvNT_6ParamsE,@"STO_CUDA_ENTRY STV_DEFAULT"
_ZN7cutlass13device_kernelINS_4gemm6kernel13GemmUniversalIN4cute5tupleIJiiiiEEENS1_10collective13CollectiveMmaINS1_34MainloopSm90TmaGmmaWarpSpecializedILi11ENS5_IJNS4_1CILi4EEENSA_ILi1EEESC_EEENS1_35KernelTmaWarpSpecializedCooperativeEEENS5_IJNSA_ILi256EEENSA_ILi64EEESH_EEEaNS5_IJlSC_lEEEaSJ_NS4_8TiledMMAINS4_8MMA_AtomIJNS4_4SM904GMMA26MMA_64x64x32_S32S8S8_SS_TNEEEENS4_6LayoutINS5_IJNSA_ILi2EEESC_SC_EEENS5_IJSC_NSA_ILi0EEEST_EEEEENS5_IJNS4_10UnderscoreESW_SW_EEEEENS4_13SM90_TMA_LOADENS4_14ComposedLayoutINS4_7SwizzleILi2ELi4ELi3EEENS4_18smem_ptr_flag_bitsILi8EEENSQ_INS5_IJNSA_ILi8EEESH_EEENS5_IJSH_SC_EEEEEEEvNS4_8identityENS4_23SM90_TMA_LOAD_MULTICASTES19_vS1A_EENS_8epilogue10collective6detail29Sm90TmaWarpSpecializedAdapterINS1E_15DefaultEpilogueIaSJ_SJ_NS1D_6thread17LinearCombinationIaLi1EiiLNS1I_9ScaleType4KindE0ELNS_15FloatRoundStyleE2EaEENS1_15EpilogueDefaultEEEEEvvEEEEvNT_6ParamsE:
[----:B------:R-:W0:Y:S01]  /*0000*/  LDC R1, c[0x0][0x28] ;  /* 0x00000a00ff017b82 */ /* 0x000e220000000800 */
[----:B------:R-:W1:Y:S01]  /*0010*/  S2R R94, SR_TID.X ;  /* 0x00000000005e7919 */ /* 0x000e620000002100 */
[----:B------:R-:W-:Y:S01]  /*0020*/  ELECT P0, URZ, PT ;  /* 0x00000000003f782f */ /* 0x000fe20003800000 */
[----:B------:R-:W-:Y:S01]  /*0030*/  BSSY B0, `(.L_x_0) ;  /* 0x000000f000007945 */ /* 0x000fe20003800000 */
[--C-:B-1----:R-:W-:Y:S02]  /*0040*/  SHF.R.U32.HI R0, RZ, 0x5, R94.reuse ;  /* 0x00000005ff007819 */ /* 0x102fe4000001165e */
[----:B------:R-:W-:-:S03]  /*0050*/  SHF.R.U32.HI R7, RZ, 0x7, R94 ;  /* 0x00000007ff077819 */ /* 0x000fc6000001165e */
[----:B------:R-:W1:Y:S04]  /*0060*/  SHFL.IDX PT, R3, R0, RZ, 0x1f ;  /* 0x00001fff00037589 */ /* 0x000e6800000e0000 */
[----:B------:R2:W3:Y:S01]  /*0070*/  SHFL.IDX PT, R2, R7, RZ, 0x1f ;  /* 0x00001fff07027589 */ /* 0x0004e200000e0000 */
[----:B-1----:R-:W-:-:S13]  /*0080*/  ISETP.NE.OR P0, PT, R3, RZ, !P0 ;  /* 0x000000ff0300720c */ /* 0x002fda0004705670 */
[----:B0-23--:R-:W-:Y:S05]  /*0090*/  @P0 BRA `(.L_x_1) ;  /* 0x0000000000200947 */ /* 0x00dfea0003800000 */
[----:B------:R-:W-:Y:S02]  /*00a0*/  ULDC.64 UR4, c[0x0][0x198] ;  /* 0x0000660000047ab9 */ /* 0x000fe40000000a00 */
[----:B------:R-:W-:Y:S02]  /*00b0*/  UIADD3 UR6, UP0, UR4, 0xf0, URZ ;  /* 0x000000f004067890 */ /* 0x000fe4000ff1e03f */
[----:B------:R-:W-:Y:S02]  /*00c0*/  UIADD3 UR4, UP1, UR4, 0x1f0, URZ ;  /* 0x000001f004047890 */ /* 0x000fe4000ff3e03f */
[----:B------:R-:W-:Y:S02]  /*00d0*/  UIADD3.X UR7, URZ, UR5, URZ, UP0, !UPT ;  /* 0x000000053f077290 */ /* 0x000fe400087fe43f */
[----:B------:R-:W-:-:S07]  /*00e0*/  UIADD3.X UR5, URZ, UR5, URZ, UP1, !UPT ;  /* 0x000000053f057290 */ /* 0x000fce0008ffe43f */
[----:B------:R0:W-:Y:S02]  /*00f0*/  UTMACCTL.PF [UR6] ;  /* 0x00000000060079b9 */ /* 0x0001e40008040000 */
[----:B------:R0:W-:Y:S02]  /*0100*/  UTMACCTL.PF [UR4] ;  /* 0x00000000040079b9 */ /* 0x0001e40008040000 */
[----:B0-----:R-:W-:Y:S01]  /*0110*/  NOP ;  /* 0x0000000000007918 */ /* 0x001fe20000000000 */
.L_x_1:
[----:B------:R-:W-:Y:S05]  /*0120*/  BSYNC B0 ;  /* 0x0000000000007941 */ /* 0x000fea0003800000 */
.L_x_0:
[----:B------:R-:W0:Y:S01]  /*0130*/  SHFL.IDX PT, R5, R0, RZ, 0x1f ;  /* 0x00001fff00057589 */ /* 0x000e2200000e0000 */
[----:B------:R-:W-:-:S04]  /*0140*/  SHF.R.S32.HI R9, RZ, 0x1f, R94 ;  /* 0x0000001fff097819 */ /* 0x000fc8000001145e */
[----:B------:R-:W-:Y:S02]  /*0150*/  LEA.HI R9, R9, R94, RZ, 0x7 ;  /* 0x0000005e09097211 */ /* 0x000fe400078f38ff */
[----:B0-----:R-:W-:-:S13]  /*0160*/  ISETP.NE.AND P0, PT, R5, RZ, PT ;  /* 0x000000ff0500720c */ /* 0x001fda0003f05270 */
[----:B------:R-:W-:Y:S05]  /*0170*/  @P0 BRA `(.L_x_2) ;  /* 0x00000000009c0947 */ /* 0x000fea0003800000 */
[----:B------:R-:W-:Y:S01]  /*0180*/  ELECT P0, URZ, PT ;  /* 0x00000000003f782f */ /* 0x000fe20003800000 */
[----:B------:R-:W-:-:S12]  /*0190*/  BSSY B0, `(.L_x_2) ;  /* 0x0000025000007945 */ /* 0x000fd80003800000 */
[----:B------:R-:W-:Y:S05]  /*01a0*/  @!P0 BRA `(.L_x_3) ;  /* 0x00000000008c8947 */ /* 0x000fea0003800000 */
[----:B------:R-:W0:Y:S01]  /*01b0*/  S2UR UR8, SR_CgaCtaId ;  /* 0x00000000000879c3 */ /* 0x000e220000008800 */
[----:B------:R-:W-:Y:S01]  /*01c0*/  UMOV UR4, 0x400 ;  /* 0x0000040000047882 */ /* 0x000fe20000000000 */
[----:B------:R-:W-:Y:S01]  /*01d0*/  UMOV UR5, 0x1 ;  /* 0x0000000100057882 */ /* 0x000fe20000000000 */
[----:B------:R-:W-:Y:S02]  /*01e0*/  UMOV UR6, 0x8 ;  /* 0x0000000800067882 */ /* 0x000fe40000000000 */
[----:B------:R-:W-:-:S04]  /*01f0*/  UIADD3 UR6, -UR6, 0x100000, URZ ;  /* 0x0010000006067890 */ /* 0x000fc8000fffe13f */
[----:B------:R-:W-:Y:S02]  /*0200*/  USHF.L.U32 UR7, UR6, 0xb, URZ ;  /* 0x0000000b06077899 */ /* 0x000fe4000800063f */
[----:B------:R-:W-:Y:S02]  /*0210*/  USHF.L.U32 UR6, UR6, 0x1, URZ ;  /* 0x0000000106067899 */ /* 0x000fe4000800063f */
[----:B0-----:R-:W-:Y:S02]  /*0220*/  ULEA UR8, UR8, UR4, 0x18 ;  /* 0x0000000408087291 */ /* 0x001fe4000f8ec03f */
[----:B------:R-:W-:-:S04]  /*0230*/  UIADD3 UR4, -UR5, 0x100000, URZ ;  /* 0x0010000005047890 */ /* 0x000fc8000fffe13f */
[----:B------:R-:W-:Y:S02]  /*0240*/  USHF.L.U32 UR5, UR4, 0xb, URZ ;  /* 0x0000000b04057899 */ /* 0x000fe4000800063f */
[----:B------:R-:W-:Y:S01]  /*0250*/  USHF.L.U32 UR4, UR4, 0x1, URZ ;  /* 0x0000000104047899 */ /* 0x000fe2000800063f */
[----:B------:R-:W0:Y:S11]  /*0260*/  FENCE.VIEW.ASYNC.S ;  /* 0x00000000000073c6 */ /* 0x000e360000000000 */
[----:B0-----:R0:W1:Y:S01]  /*0270*/  SYNCS.EXCH.64 URZ, [UR8], UR4 ;  /* 0x00000004083f75b2 */ /* 0x0010620008000100 */
[----:B------:R0:W2:Y:S01]  /*0280*/  SYNCS.EXCH.64 URZ, [UR8+0x58], UR6 ;  /* 0x00005806083f75b2 */ /* 0x0000a20008000100 */
[----:B------:R0:W3:Y:S01]  /*0290*/  SYNCS.EXCH.64 URZ, [UR8+0x8], UR4 ;  /* 0x00000804083f75b2 */ /* 0x0000e20008000100 */
[----:B------:R0:W4:Y:S01]  /*02a0*/  SYNCS.EXCH.64 URZ, [UR8+0x60], UR6 ;  /* 0x00006006083f75b2 */ /* 0x0001220008000100 */
[----:B------:R0:W0:Y:S01]  /*02b0*/  SYNCS.EXCH.64 URZ, [UR8+0x10], UR4 ;  /* 0x00001004083f75b2 */ /* 0x0000220008000100 */
        /* <DEDUP_REMOVED lines=17> */
[----:B------:R-:W-:Y:S01]  /*03d0*/  NOP ;  /* 0x0000000000007918 */ /* 0x000fe20000000000 */
.L_x_3:
[----:B0-----:R-:W-:Y:S05]  /*03e0*/  BSYNC B0 ;  /* 0x0000000000007941 */ /* 0x001fea0003800000 */
.L_x_2:
[----:B------:R-:W0:Y:S01]  /*03f0*/  S2UR UR8, SR_CTAID.X ;  /* 0x00000000000879c3 */ /* 0x000e220000002500 */
[----:B------:R-:W-:Y:S01]  /*0400*/  LOP3.LUT R9, R9, 0xffffff80, RZ, 0xc0, !PT ;  /* 0xffffff8009097812 */ /* 0x000fe200078ec0ff */
[----:B------:R-:W5:Y:S01]  /*0410*/  SHFL.IDX PT, R0, R0, RZ, 0x1f ;  /* 0x00001fff00007589 */ /* 0x000f6200000e0000 */
[----:B------:R-:W-:Y:S01]  /*0420*/  SHF.R.S32.HI R10, RZ, 0x1f, R5 ;  /* 0x0000001fff0a7819 */ /* 0x000fe20000011405 */
[----:B------:R-:W-:Y:S01]  /*0430*/  ULDC UR4, c[0x0][0x150] ;  /* 0x0000540000047ab9 */ /* 0x000fe20000000800 */
[----:B------:R-:W-:Y:S01]  /*0440*/  ELECT P0, URZ, PT ;  /* 0x00000000003f782f */ /* 0x000fe20003800000 */
[----:B------:R-:W-:Y:S01]  /*0450*/  IMAD.IADD R8, R94, 0x1, -R9 ;  /* 0x000000015e087824 */ /* 0x000fe200078e0a09 */
[----:B------:R-:W1:Y:S01]  /*0460*/  S2R R4, SR_CTAID.Y ;  /* 0x0000000000047919 */ /* 0x000e620000002600 */
[----:B------:R-:W-:Y:S01]  /*0470*/  LEA.HI R10, R10, R5, RZ, 0x2 ;  /* 0x000000050a0a7211 */ /* 0x000fe200078f10ff */
[----:B------:R-:W2:Y:S01]  /*0480*/  LDC R12, c[0x0][0x144] ;  /* 0x00005100ff0c7b82 */ /* 0x000ea20000000800 */
[----:B------:R-:W-:Y:S01]  /*0490*/  NOP ;  /* 0x0000000000007918 */ /* 0x000fe20000000000 */
[----:B------:R-:W-:Y:S01]  /*04a0*/  SHF.R.S32.HI R9, RZ, 0x1f, R8 ;  /* 0x0000001fff097819 */ /* 0x000fe20000011408 */
[----:B------:R-:W-:Y:S01]  /*04b0*/  NOP ;  /* 0x0000000000007918 */ /* 0x000fe20000000000 */
[----:B------:R-:W-:Y:S01]  /*04c0*/  LOP3.LUT R10, R10, 0x3ffffffc, RZ, 0xc0, !PT ;  /* 0x3ffffffc0a0a7812 */ /* 0x000fe200078ec0ff */
[----:B------:R-:W-:Y:S01]  /*04d0*/  IMAD.MOV.U32 R22, RZ, RZ, 0x1 ;  /* 0x00000001ff167424 */ /* 0x000fe200078e00ff */
[----:B------:R-:W-:-:S02]  /*04e0*/  LEA.HI R9, R9, R8, RZ, 0x3 ;  /* 0x0000000809097211 */ /* 0x000fc400078f18ff */
[----:B------:R-:W3:Y:S01]  /*04f0*/  LDC R13, c[0x0][0x140] ;  /* 0x00005000ff0d7b82 */ /* 0x000ee20000000800 */
[----:B------:R-:W-:Y:S01]  /*0500*/  IMAD.IADD R10, R5, 0x1, -R10 ;  /* 0x00000001050a7824 */ /* 0x000fe200078e0a0a */
[--C-:B------:R-:W-:Y:S02]  /*0510*/  SHF.R.S32.HI R6, RZ, 0x3, R9.reuse ;  /* 0x00000003ff067819 */ /* 0x100fe40000011409 */
[----:B------:R-:W-:Y:S02]  /*0520*/  SHF.R.S32.HI R9, RZ, 0x1f, R9 ;  /* 0x0000001fff097819 */ /* 0x000fe40000011409 */
[----:B------:R-:W-:Y:S02]  /*0530*/  ISETP.NE.AND P3, PT, R2, RZ, PT ;  /* 0x000000ff0200720c */ /* 0x000fe40003f65270 */
[----:B0-----:R-:W-:Y:S02]  /*0540*/  I2FP.F32.U32 R11, UR8 ;  /* 0x00000008000b7c45 */ /* 0x001fe40008201000 */
[----:B------:R-:W-:-:S02]  /*0550*/  LEA.HI R9, R9, R6, RZ, 0x2 ;  /* 0x0000000609097211 */ /* 0x000fc400078f10ff */
[----:B-----5:R-:W-:Y:S01]  /*0560*/  ISETP.NE.OR P0, PT, R0, RZ, !P0 ;  /* 0x000000ff0000720c */ /* 0x020fe20004705670 */
[----:B------:R-:W-:Y:S01]  /*0570*/  FMUL R11, R11, UR4 ;  /* 0x000000040b0b7c20 */ /* 0x000fe20008400000 */
[----:B------:R-:W-:Y:S01]  /*0580*/  LOP3.LUT R9, R9, 0xfffffffc, RZ, 0xc0, !PT ;  /* 0xfffffffc09097812 */ /* 0x000fe200078ec0ff */
[----:B------:R-:W-:Y:S01]  /*0590*/  ULDC UR4, c[0x0][0x154] ;  /* 0x0000550000047ab9 */ /* 0x000fe20000000800 */
[----:B------:R-:W-:-:S03]  /*05a0*/  SHF.R.S32.HI R0, RZ, 0x1f, R3 ;  /* 0x0000001fff007819 */ /* 0x000fc60000011403 */
[----:B------:R-:W0:Y:S01]  /*05b0*/  F2I.U32.TRUNC.NTZ R11, R11 ;  /* 0x0000000b000b7305 */ /* 0x000e22000020f000 */
[----:B------:R-:W-:Y:S01]  /*05c0*/  IMAD.IADD R9, R6, 0x1, -R9 ;  /* 0x0000000106097824 */ /* 0x000fe200078e0a09 */
[----:B------:R-:W-:-:S03]  /*05d0*/  LEA.HI R0, R0, R3, RZ, 0x2 ;  /* 0x0000000300007211 */ /* 0x000fc600078f10ff */
[----:B------:R-:W-:Y:S01]  /*05e0*/  IMAD R10, R10, 0x4, R9 ;  /* 0x000000040a0a7824 */ /* 0x000fe200078e0209 */
[----:B------:R-:W-:Y:S01]  /*05f0*/  VOTEU.ALL UP0, P0 ;  /* 0x00000000003f7886 */ /* 0x000fe20000000000 */
[----:B------:R-:W-:Y:S01]  /*0600*/  LOP3.LUT R0, R0, 0xfffffffc, RZ, 0xc0, !PT ;  /* 0xfffffffc00007812 */ /* 0x000fe200078ec0ff */
[----:B------:R-:W-:Y:S01]  /*0610*/  VOTEU.ALL UP1, P0 ;  /* 0x00000000003f7886 */ /* 0x000fe20000020000 */
[C---:B------:R-:W-:Y:S01]  /*0620*/  IMAD.SHL.U32 R19, R10.reuse, 0x4, RZ ;  /* 0x000000040a137824 */ /* 0x040fe200078e00ff */
[----:B------:R-:W-:Y:S01]  /*0630*/  SHF.R.S32.HI R9, RZ, 0x1f, R10 ;  /* 0x0000001fff097819 */ /* 0x000fe2000001140a */
[----:B------:R-:W5:Y:S01]  /*0640*/  @!UP0 S2UR UR7, SR_CgaCtaId ;  /* 0x00000000000789c3 */ /* 0x000f620000008800 */
[----:B------:R-:W-:Y:S01]  /*0650*/  IMAD.IADD R3, R3, 0x1, -R0 ;  /* 0x0000000103037824 */ /* 0x000fe200078e0a00 */
[----:B------:R-:W-:Y:S01]  /*0660*/  @!UP0 UMOV UR6, 0x400 ;  /* 0x0000040000068882 */ /* 0x000fe20000000000 */
[----:B------:R-:W-:Y:S01]  /*0670*/  LEA.HI R9, R9, R10, RZ, 0x2 ;  /* 0x0000000a09097211 */ /* 0x000fe200078f10ff */
[----:B0-----:R-:W-:Y:S01]  /*0680*/  IMAD.MOV R15, RZ, RZ, -R11 ;  /* 0x000000ffff0f7224 */ /* 0x001fe200078e0a0b */
[----:B------:R-:W-:-:S02]  /*0690*/  LOP3.LUT R19, R10, 0xc, R19, 0x78, !PT ;  /* 0x0000000c0a137812 */ /* 0x000fc400078e7813 */
[----:B------:R-:W-:Y:S01]  /*06a0*/  LOP3.LUT R11, R9, 0xfffffffc, RZ, 0xc0, !PT ;  /* 0xfffffffc090b7812 */ /* 0x000fe200078ec0ff */
[----:B--2---:R-:W-:Y:S01]  /*06b0*/  IMAD R6, R12, R15, UR8 ;  /* 0x000000080c067e24 */ /* 0x004fe2000f8e020f */
[----:B-1----:R-:W-:Y:S01]  /*06c0*/  I2FP.F32.U32 R12, R4 ;  /* 0x00000004000c7245 */ /* 0x002fe20000201000 */
[----:B------:R-:W0:Y:S01]  /*06d0*/  LDC R9, c[0x0][0x148] ;  /* 0x00005200ff097b82 */ /* 0x000e220000000800 */
[----:B------:R-:W-:Y:S01]  /*06e0*/  ISETP.NE.AND P1, PT, R3, 0x3, PT ;  /* 0x000000030300780c */ /* 0x000fe20003f25270 */
[----:B------:R-:W-:Y:S01]  /*06f0*/  IMAD.IADD R11, R10, 0x1, -R11 ;  /* 0x000000010a0b7824 */ /* 0x000fe200078e0a0b */
[----:B---3--:R-:W-:Y:S01]  /*0700*/  ISETP.EQ.U32.AND P2, PT, R13, 0x1, PT ;  /* 0x000000010d00780c */ /* 0x008fe20003f42070 */
[----:B------:R-:W-:Y:S01]  /*0710*/  FMUL R12, R12, UR4 ;  /* 0x000000040c0c7c20 */ /* 0x000fe20008400000 */
[----:B------:R-:W-:Y:S01]  /*0720*/  UMOV UR4, 0x20 ;  /* 0x0000002000047882 */ /* 0x000fe20000000000 */
[----:B------:R-:W-:Y:S01]  /*0730*/  ISETP.EQ.OR P1, PT, R3, RZ, !P1 ;  /* 0x000000ff0300720c */ /* 0x000fe20004f22670 */
[----:B------:R-:W-:-:S04]  /*0740*/  @!UP0 UIADD3 UR4, -UR4, 0x100000, URZ ;  /* 0x0010000004048890 */ /* 0x000fc8000fffe13f */
[----:B------:R-:W-:Y:S02]  /*0750*/  @!UP0 USHF.L.U32 UR5, UR4, 0xb, URZ ;  /* 0x0000000b04058899 */ /* 0x000fe4000800063f */
[----:B------:R-:W-:Y:S01]  /*0760*/  @!UP0 USHF.L.U32 UR4, UR4, 0x1, URZ ;  /* 0x0000000104048899 */ /* 0x000fe2000800063f */
[----:B------:R-:W-:Y:S01]  /*0770*/  ISETP.NE.AND P4, PT, R11, R6, PT ;  /* 0x000000060b00720c */ /* 0x000fe20003f85270 */
[----:B------:R-:W1:Y:S01]  /*0780*/  F2I.U32.TRUNC.NTZ R12, R12 ;  /* 0x0000000c000c7305 */ /* 0x000e62000020f000 */
[----:B------:R-:W-:Y:S01]  /*0790*/  ISETP.EQ.AND P1, PT, R2, RZ, P1 ;  /* 0x000000ff0200720c */ /* 0x000fe20000f22270 */
[----:B-----5:R-:W-:-:S03]  /*07a0*/  @!UP0 ULEA UR6, UR7, UR6, 0x18 ;  /* 0x0000000607068291 */ /* 0x020fc6000f8ec03f */
[----:B------:R-:W-:Y:S01]  /*07b0*/  SEL R18, RZ, 0x1, !P1 ;  /* 0x00000001ff127807 */ /* 0x000fe20004800000 */
[----:B------:R-:W-:Y:S01]  /*07c0*/  VOTEU.ALL UP0, P0 ;  /* 0x00000000003f7886 */ /* 0x000fe20000000000 */
[----:B------:R-:W-:Y:S01]  /*07d0*/  LOP3.LUT P0, RZ, R8, 0x7, RZ, 0xc0, !PT ;  /* 0x0000000708ff7812 */ /* 0x000fe2000780c0ff */
[----:B------:R-:W-:-:S04]  /*07e0*/  VIADD R8, R2, 0xffffffff ;  /* 0xffffffff02087836 */ /* 0x000fc80000000000 */
[----:B------:R-:W-:Y:S02]  /*07f0*/  @P4 SHF.R.S32.HI R0, RZ, 0x1f, R19 ;  /* 0x0000001fff004819 */ /* 0x000fe40000011413 */
[----:B------:R-:W-:Y:S01]  /*0800*/  ISETP.LT.U32.AND P0, PT, R19, 0x4, !P0 ;  /* 0x000000041300780c */ /* 0x000fe20004701070 */
[----:B-1----:R-:W-:Y:S01]  /*0810*/  IMAD.MOV R24, RZ, RZ, -R12 ;  /* 0x000000ffff187224 */ /* 0x002fe200078e0a0c */
[----:B------:R-:W-:Y:S01]  /*0820*/  @P4 LEA.HI R0, R0, R19, RZ, 0x2 ;  /* 0x0000001300004211 */ /* 0x000fe200078f10ff */
[----:B------:R-:W1:Y:S02]  /*0830*/  FENCE.VIEW.ASYNC.S ;  /* 0x00000000000073c6 */ /* 0x000e640000000000 */
[----:B-1----:R1:W2:Y:S01]  /*0840*/  @!UP0 SYNCS.EXCH.64 URZ, [UR6+0xc0], UR4 ;  /* 0x0000c004063f85b2 */ /* 0x0022a20008000100 */
[----:B------:R-:W-:Y:S01]  /*0850*/  ISETP.GE.U32.AND P6, PT, R8, 0x2, PT ;  /* 0x000000020800780c */ /* 0x000fe20003fc6070 */
[----:B0-----:R-:W-:Y:S01]  /*0860*/  IMAD R11, R9, R24, R4 ;  /* 0x00000018090b7224 */ /* 0x001fe200078e0204 */
[----:B------:R-:W-:-:S02]  /*0870*/  @P4 SHF.R.S32.HI R0, RZ, 0x2, R0 ;  /* 0x00000002ff004819 */ /* 0x000fc40000011400 */
[----:B------:R-:W-:Y:S02]  /*0880*/  SEL R18, R18, 0x2, P6 ;  /* 0x0000000212127807 */ /* 0x000fe40003000000 */
[----:B------:R-:W-:Y:S02]  /*0890*/  @P4 ISETP.NE.AND P5, PT, R0, R11, PT ;  /* 0x0000000b0000420c */ /* 0x000fe40003fa5270 */
[----:B------:R-:W-:Y:S02]  /*08a0*/  SEL R11, RZ, 0x1, !P0 ;  /* 0x00000001ff0b7807 */ /* 0x000fe40004000000 */
[----:B------:R-:W-:Y:S02]  /*08b0*/  @P4 SEL R22, RZ, 0x1, P5 ;  /* 0x00000001ff164807 */ /* 0x000fe40002800000 */
[----:B------:R-:W-:Y:S02]  /*08c0*/  LOP3.LUT R0, R94, 0x7f, RZ, 0xc0, !PT ;  /* 0x0000007f5e007812 */ /* 0x000fe400078ec0ff */
[----:B------:R-:W-:Y:S01]  /*08d0*/  LOP3.LUT R22, R22, R11, RZ, 0xc0, !PT ;  /* 0x0000000b16167212 */ /* 0x000fe200078ec0ff */
[----:B------:R1:W0:Y:S01]  /*08e0*/  @!UP1 SYNCS.EXCH.64 URZ, [UR6+0xc8], UR4 ;  /* 0x0000c804063f95b2 */ /* 0x0002220008000100 */
[----:B------:R-:W-:Y:S01]  /*08f0*/  NOP ;  /* 0x0000000000007918 */ /* 0x000fe20000000000 */
[----:B-12---:R-:W-:Y:S05]  /*0900*/  @!P2 BRA `(.L_x_4) ;  /* 0x000000000008a947 */ /* 0x006fea0003800000 */
[----:B0---4-:R-:W-:Y:S01]  /*0910*/  UCGABAR_ARV ;  /* 0x00000000000079c7 */ /* 0x011fe20008000000 */
[----:B------:R-:W-:Y:S05]  /*0920*/  BRA `(.L_x_5) ;  /* 0x0000000000047947 */ /* 0x000fea0003800000 */
.L_x_4:
[----:B0---4-:R-:W-:Y:S01]  /*0930*/  NOP ;  /* 0x0000000000007918 */ /* 0x011fe20000000000 */
.L_x_5:
[----:B------:R-:W0:Y:S01]  /*0940*/  LDC R2, c[0x0][0x65c] ;  /* 0x00019700ff027b82 */ /* 0x000e220000000800 */
[----:B------:R-:W-:Y:S02]  /*0950*/  IMAD.U32 R10, RZ, RZ, UR8 ;  /* 0x00000008ff0a7e24 */ /* 0x000fe4000f8e00ff */
[----:B------:R-:W-:Y:S01]  /*0960*/  IMAD.MOV.U32 R11, RZ, RZ, RZ ;  /* 0x000000ffff0b7224 */ /* 0x000fe200078e00ff */
[----:B0-----:R-:W-:-:S04]  /*0970*/  ISETP.NE.AND P1, PT, R2, 0x1, PT ;  /* 0x000000010200780c */ /* 0x001fc80003f25270 */
[----:B------:R-:W-:-:S09]  /*0980*/  P2R R5, PR, RZ, 0x2 ;  /* 0x00000002ff057803 */ /* 0x000fd20000000000 */
[----:B------:R-:W0:Y:S01]  /*0990*/  @P1 LDC R17, c[0x0][0x10] ;  /* 0x00000400ff111b82 */ /* 0x000e220000000800 */
[----:B------:R-:W-:Y:S02]  /*09a0*/  @P1 IMAD.MOV.U32 R5, RZ, RZ, RZ ;  /* 0x000000ffff051224 */ /* 0x000fe400078e00ff */
[----:B------:R-:W-:-:S05]  /*09b0*/  @P1 IMAD.MOV.U32 R15, RZ, RZ, RZ ;  /* 0x000000ffff0f1224 */ /* 0x000fca00078e00ff */
[----:B------:R-:W1:Y:S01]  /*09c0*/  @!P1 LDC R13, c[0x0][0xc] ;  /* 0x00000300ff0d9b82 */ /* 0x000e620000000800 */
[----:B------:R-:W-:Y:S01]  /*09d0*/  ULDC UR4, c[0x0][0xc] ;  /* 0x0000030000047ab9 */ /* 0x000fe20000000800 */
[----:B------:R-:W-:Y:S01]  /*09e0*/  ULDC UR5, c[0x0][0x10] ;  /* 0x0000040000057ab9 */ /* 0x000fe20000000800 */
[----:B------:R-:W-:Y:S01]  /*09f0*/  ULDC UR6, c[0x0][0x14] ;  /* 0x0000050000067ab9 */ /* 0x000fe20000000800 */
[----:B------:R-:W-:-:S04]  /*0a00*/  UIMAD.WIDE.U32 UR4, UR4, UR5, URZ ;  /* 0x00000005040472a5 */ /* 0x000fc8000f8e003f */
[----:B------:R-:W-:Y:S02]  /*0a10*/  UIMAD.WIDE.U32 UR36, UR4, UR6, URZ ;  /* 0x00000006042472a5 */ /* 0x000fe4000f8e003f */
[----:B------:R-:W-:-:S04]  /*0a20*/  UIMAD UR42, UR5, UR6, URZ ;  /* 0x00000006052a72a4 */ /* 0x000fc8000f8e023f */
[----:B------:R-:W-:Y:S01]  /*0a30*/  UIADD3 UR42, UR37, UR42, URZ ;  /* 0x0000002a252a7290 */ /* 0x000fe2000fffe03f */
[----:B0-----:R-:W-:-:S04]  /*0a40*/  @P1 IMAD.WIDE.U32 R16, R17, UR8, R4 ;  /* 0x0000000811101c25 */ /* 0x001fc8000f8e0004 */
[----:B------:R-:W-:Y:S02]  /*0a50*/  @P1 IMAD.IADD R17, R17, 0x1, R15 ;  /* 0x0000000111111824 */ /* 0x000fe400078e020f */
[----:B-1----:R-:W-:-:S04]  /*0a60*/  @!P1 IMAD.WIDE.U32 R10, R4, R13, R10 ;  /* 0x0000000d040a9225 */ /* 0x002fc800078e000a */
[----:B------:R-:W-:Y:S02]  /*0a70*/  @!P1 IMAD.MOV.U32 R16, RZ, RZ, R10 ;  /* 0x000000ffff109224 */ /* 0x000fe400078e000a */
[----:B------:R-:W-:Y:S01]  /*0a80*/  @!P1 IMAD.MOV.U32 R17, RZ, RZ, R11 ;  /* 0x000000ffff119224 */ /* 0x000fe200078e000b */
[----:B------:R-:W-:Y:S06]  /*0a90*/  @!P2 BRA `(.L_x_6) ;  /* 0x00000000000ca947 */ /* 0x000fec0003800000 */
[----:B------:R-:W-:Y:S01]  /*0aa0*/  UCGABAR_WAIT ;  /* 0x0000000000007dc7 */ /* 0x000fe20008000000 */
[----:B------:R-:W-:Y:S01]  /*0ab0*/  CCTL.IVALL ;  /* 0x00000000ff00798f */ /* 0x000fe20002000000 */
[----:B------:R-:W-:Y:S05]  /*0ac0*/  BRA `(.L_x_7) ;  /* 0x0000000000047947 */ /* 0x000fea0003800000 */
.L_x_6:
[----:B------:R-:W-:Y:S06]  /*0ad0*/  BAR.SYNC.DEFER_BLOCKING 0x0 ;  /* 0x0000000000007b1d */ /* 0x000fec0000010000 */
.L_x_7:
[----:B------:R-:W-:Y:S05]  /*0ae0*/  @!P3 BRA `(.L_x_8) ;  /* 0x000000500054b947 */ /* 0x000fea0003800000 */
[----:B------:R-:W-:-:S13]  /*0af0*/  ISETP.GT.U32.AND P0, PT, R8, 0x1, PT ;  /* 0x000000010800780c */ /* 0x000fda0003f04070 */
[----:B------:R-:W-:Y:S05]  /*0b00*/  @P0 EXIT ;  /* 0x000000000000094d */ /* 0x000fea0003800000 */
[----:B------:R-:W-:Y:S01]  /*0b10*/  ULDC.64 UR4, c[0x0][0x650] ;  /* 0x0001940000047ab9 */ /* 0x000fe20000000a00 */
[----:B------:R-:W-:Y:S01]  /*0b20*/  PRMT R3, RZ, 0x7610, R3 ;  /* 0x00007610ff037816 */ /* 0x000fe20000000003 */
[----:B------:R-:W-:Y:S01]  /*0b30*/  IMAD.MOV.U32 R99, RZ, RZ, -0x1 ;  /* 0xffffffffff637424 */ /* 0x000fe200078e00ff */
[----:B------:R-:W-:Y:S01]  /*0b40*/  ISETP.GE.U32.AND P0, PT, R16, UR4, PT ;  /* 0x0000000410007c0c */ /* 0x000fe2000bf06070 */
[----:B------:R-:W-:Y:S02]  /*0b50*/  IMAD.MOV.U32 R100, RZ, RZ, -0x1 ;  /* 0xffffffffff647424 */ /* 0x000fe400078e00ff */
[----:B------:R-:W-:Y:S01]  /*0b60*/  IMAD.MOV.U32 R23, RZ, RZ, -0x1 ;  /* 0xffffffffff177424 */ /* 0x000fe200078e00ff */
[----:B------:R-:W-:-:S13]  /*0b70*/  ISETP.GE.U32.AND.EX P0, PT, R17, UR5, PT, P0 ;  /* 0x0000000511007c0c */ /* 0x000fda000bf06100 */
[----:B------:R-:W-:Y:S05]  /*0b80*/  @P0 BRA `(.L_x_9) ;  /* 0x00000004002c0947 */ /* 0x000fea0003800000 */
[----:B------:R-:W0:Y:S01]  /*0b90*/  LDC.64 R26, c[0x0][0x628] ;  /* 0x00018a00ff1a7b82 */ /* 0x000e220000000a00 */
[----:B------:R-:W-:Y:S02]  /*0ba0*/  IMAD.MOV.U32 R10, RZ, RZ, R16 ;  /* 0x000000ffff0a7224 */ /* 0x000fe400078e0010 */
[----:B------:R-:W-:-:S05]  /*0bb0*/  IMAD.MOV.U32 R11, RZ, RZ, R17 ;  /* 0x000000ffff0b7224 */ /* 0x000fca00078e0011 */
[----:B------:R-:W1:Y:S08]  /*0bc0*/  LDC R8, c[0x0][0x630] ;  /* 0x00018c00ff087b82 */ /* 0x000e700000000800 */
[----:B------:R-:W2:Y:S01]  /*0bd0*/  LDC.64 R28, c[0x0][0x620] ;  /* 0x00018800ff1c7b82 */ /* 0x000ea20000000a00 */
[----:B0-----:R-:W-:-:S04]  /*0be0*/  ISETP.NE.U32.AND P0, PT, R26, RZ, PT ;  /* 0x000000ff1a00720c */ /* 0x001fc80003f05070 */
[----:B------:R-:W-:-:S13]  /*0bf0*/  ISETP.NE.AND.EX P0, PT, R27, RZ, PT, P0 ;  /* 0x000000ff1b00720c */ /* 0x000fda0003f05300 */
[----:B-12---:R-:W-:Y:S05]  /*0c00*/  @!P0 BRA `(.L_x_10) ;  /* 0x0000000000288947 */ /* 0x006fea0003800000 */
[----:B------:R-:W0:Y:S02]  /*0c10*/  LDC R3, c[0x0][0x634] ;  /* 0x00018d00ff037b82 */ /* 0x000e240000000800 */
[----:B0-----:R-:W-:-:S05]  /*0c20*/  IADD3 R3, P0, R16, R3, RZ ;  /* 0x0000000310037210 */ /* 0x001fca0007f1e0ff */
[----:B------:R-:W-:-:S04]  /*0c30*/  IMAD.X R21, RZ, RZ, R17, P0 ;  /* 0x000000ffff157224 */ /* 0x000fc800000e0611 */
[----:B------:R-:W-:-:S04]  /*0c40*/  IMAD.WIDE.U32 R10, R21, R26, RZ ;  /* 0x0000001a150a7225 */ /* 0x000fc800078e00ff */
[----:B------:R-:W-:-:S04]  /*0c50*/  IMAD.WIDE.U32 R12, P0, R3, R27, R10 ;  /* 0x0000001b030c7225 */ /* 0x000fc8000780000a */
[----:B------:R-:W-:-:S04]  /*0c60*/  IMAD.WIDE.U32 R10, R3, R26, RZ ;  /* 0x0000001a030a7225 */ /* 0x000fc800078e00ff */
[----:B------:R-:W-:Y:S01]  /*0c70*/  IMAD.X R15, RZ, RZ, RZ, P0 ;  /* 0x000000ffff0f7224 */ /* 0x000fe200000e06ff */
[----:B------:R-:W-:Y:S01]  /*0c80*/  IADD3 RZ, P0, R11, R12, RZ ;  /* 0x0000000c0bff7210 */ /* 0x000fe20007f1e0ff */
[----:B------:R-:W-:-:S04]  /*0c90*/  IMAD.MOV.U32 R14, RZ, RZ, R13 ;  /* 0x000000ffff0e7224 */ /* 0x000fc800078e000d */
[----:B------:R-:W-:-:S08]  /*0ca0*/  IMAD.WIDE.U32.X R10, R21, R27, R14, P0 ;  /* 0x0000001b150a7225 */ /* 0x000fd000000e040e */
.L_x_10:
[----:B------:R-:W0:Y:S01]  /*0cb0*/  LDC.64 R32, c[0x0][0x640] ;  /* 0x00019000ff207b82 */ /* 0x000e220000000a00 */
[--C-:B------:R-:W-:Y:S01]  /*0cc0*/  SHF.R.U64 R27, R10, R8, R11.reuse ;  /* 0x000000080a1b7219 */ /* 0x100fe2000000120b */
[----:B------:R-:W-:Y:S01]  /*0cd0*/  IMAD R31, R9, R24, R4 ;  /* 0x00000018091f7224 */ /* 0x000fe200078e0204 */
[----:B------:R-:W-:Y:S01]  /*0ce0*/  SHF.R.U32.HI R3, RZ, R8, R11 ;  /* 0x00000008ff037219 */ /* 0x000fe2000001160b */
[----:B------:R-:W-:Y:S01]  /*0cf0*/  IMAD.MOV.U32 R23, RZ, RZ, 0x1 ;  /* 0x00000001ff177424 */ /* 0x000fe200078e00ff */
[----:B------:R-:W-:-:S03]  /*0d00*/  IADD3 R5, P0, RZ, -R27, RZ ;  /* 0x8000001bff057210 */ /* 0x000fc60007f1e0ff */
[----:B------:R-:W1:Y:S02]  /*0d10*/  LDC R12, c[0x0][0x618] ;  /* 0x00018600ff0c7b82 */ /* 0x000e640000000800 */
[----:B------:R-:W-:Y:S02]  /*0d20*/  IMAD.X R3, RZ, RZ, ~R3, P0 ;  /* 0x000000ffff037224 */ /* 0x000fe400000e0e03 */
[----:B------:R-:W-:-:S04]  /*0d30*/  IMAD.WIDE.U32 R10, R5, R28, R16 ;  /* 0x0000001c050a7225 */ /* 0x000fc800078e0010 */
[----:B------:R-:W2:Y:S01]  /*0d40*/  LDC R20, c[0x0][0x608] ;  /* 0x00018200ff147b82 */ /* 0x000ea20000000800 */
[----:B------:R-:W-:Y:S02]  /*0d50*/  IMAD R8, R3, R28, RZ ;  /* 0x0000001c03087224 */ /* 0x000fe400078e02ff */
[----:B------:R-:W-:Y:S02]  /*0d60*/  IMAD.MOV.U32 R3, RZ, RZ, -0x1 ;  /* 0xffffffffff037424 */ /* 0x000fe400078e00ff */
[----:B------:R-:W-:-:S03]  /*0d70*/  IMAD R5, R5, R29, R8 ;  /* 0x0000001d05057224 */ /* 0x000fc600078e0208 */
[----:B------:R-:W3:Y:S01]  /*0d80*/  LDC R30, c[0x0][0x658] ;  /* 0x00019600ff1e7b82 */ /* 0x000ee20000000800 */
[----:B------:R-:W-:Y:S01]  /*0d90*/  IMAD.IADD R5, R11, 0x1, R5 ;  /* 0x000000010b057824 */ /* 0x000fe200078e0205 */
[----:B0-----:R-:W-:-:S04]  /*0da0*/  ISETP.NE.U32.AND P0, PT, R32, RZ, PT ;  /* 0x000000ff2000720c */ /* 0x001fc80003f05070 */
[----:B------:R-:W-:Y:S02]  /*0db0*/  ISETP.NE.AND.EX P0, PT, R33, RZ, PT, P0 ;  /* 0x000000ff2100720c */ /* 0x000fe40003f05300 */
[----:B------:R-:W0:Y:S01]  /*0dc0*/  LDC R26, c[0x0][0x600] ;  /* 0x00018000ff1a7b82 */ /* 0x000e220000000800 */
[-CC-:B-1----:R-:W-:Y:S02]  /*0dd0*/  SHF.R.U64 R14, R10, R12.reuse, R5.reuse ;  /* 0x0000000c0a0e7219 */ /* 0x182fe40000001205 */
[----:B------:R-:W-:-:S05]  /*0de0*/  SHF.R.U32.HI R5, RZ, R12, R5 ;  /* 0x0000000cff057219 */ /* 0x000fca0000011605 */
[----:B------:R-:W1:Y:S01]  /*0df0*/  LDC R15, c[0x0][0x648] ;  /* 0x00019200ff0f7b82 */ /* 0x000e620000000800 */
[-CC-:B--2---:R-:W-:Y:S02]  /*0e00*/  SHF.R.U64 R29, R14, R20.reuse, R5.reuse ;  /* 0x000000140e1d7219 */ /* 0x184fe40000001205 */
[----:B------:R-:W-:-:S05]  /*0e10*/  SHF.R.U32.HI R5, RZ, R20, R5 ;  /* 0x00000014ff057219 */ /* 0x000fca0000011605 */
[----:B------:R-:W2:Y:S01]  /*0e20*/  LDC R21, c[0x0][0x638] ;  /* 0x00018e00ff157b82 */ /* 0x000ea20000000800 */
[-CC-:B---3--:R-:W-:Y:S02]  /*0e30*/  SHF.R.U64 R20, R29, R30.reuse, R5.reuse ;  /* 0x0000001e1d147219 */ /* 0x188fe40000001205 */
[-C--:B------:R-:W-:Y:S02]  /*0e40*/  SHF.L.U32 R3, R3, R30.reuse, RZ ;  /* 0x0000001e03037219 */ /* 0x080fe400000006ff */
[----:B------:R-:W-:Y:S01]  /*0e50*/  SHF.R.U32.HI R5, RZ, R30, R5 ;  /* 0x0000001eff057219 */ /* 0x000fe20000011605 */
[----:B------:R-:W-:Y:S01]  /*0e60*/  IMAD.MOV.U32 R4, RZ, RZ, R20 ;  /* 0x000000ffff047224 */ /* 0x000fe200078e0014 */
[----:B------:R-:W-:Y:S01]  /*0e70*/  LOP3.LUT R12, RZ, R3, RZ, 0x33, !PT ;  /* 0x00000003ff0c7212 */ /* 0x000fe200078e33ff */
[----:B------:R-:W3:Y:S01]  /*0e80*/  LDC R25, c[0x0][0x610] ;  /* 0x00018400ff197b82 */ /* 0x000ee20000000800 */
[----:B------:R-:W-:Y:S05]  /*0e90*/  @!P0 BRA `(.L_x_11) ;  /* 0x0000000000288947 */ /* 0x000fea0003800000 */
[----:B------:R-:W4:Y:S02]  /*0ea0*/  LDC R3, c[0x0][0x64c] ;  /* 0x00019300ff037b82 */ /* 0x000f240000000800 */
[----:B----4-:R-:W-:-:S05]  /*0eb0*/  IADD3 R3, P0, R20, R3, RZ ;  /* 0x0000000314037210 */ /* 0x010fca0007f1e0ff */
        /* <DEDUP_REMOVED lines=8> */
.L_x_11:
[----:B-1----:R-:W-:Y:S01]  /*0f40*/  SHF.R.U64 R4, R4, R15, R5 ;  /* 0x0000000f04047219 */ /* 0x002fe20000001205 */
[----:B0-----:R-:W-:Y:S01]  /*0f50*/  VIADD R5, R26, 0xffffffff ;  /* 0xffffffff1a057836 */ /* 0x001fe20000000000 */
[----:B------:R-:W-:Y:S01]  /*0f60*/  SHF.L.U32 R3, R23, R30, RZ ;  /* 0x0000001e17037219 */ /* 0x000fe200000006ff */
[----:B------:R-:W-:Y:S01]  /*0f70*/  IMAD.MOV.U32 R23, RZ, RZ, R27 ;  /* 0x000000ffff177224 */ /* 0x000fe200078e001b */
[----:B------:R-:W-:Y:S01]  /*0f80*/  LOP3.LUT R12, R29, R12, RZ, 0xc0, !PT ;  /* 0x0000000c1d0c7212 */ /* 0x000fe200078ec0ff */
[----:B------:R-:W-:Y:S01]  /*0f90*/  IMAD.MOV R8, RZ, RZ, -R4 ;  /* 0x000000ffff087224 */ /* 0x000fe200078e0a04 */
[----:B------:R-:W-:Y:S02]  /*0fa0*/  SEL R6, R6, R31, !P1 ;  /* 0x0000001f06067207 */ /* 0x000fe40004800000 */
[----:B------:R-:W-:Y:S01]  /*0fb0*/  LOP3.LUT R5, R14, R5, RZ, 0xc0, !PT ;  /* 0x000000050e057212 */ /* 0x000fe200078ec0ff */
[----:B------:R-:W-:Y:S02]  /*0fc0*/  IMAD R9, R3, R4, R12 ;  /* 0x0000000403097224 */ /* 0x000fe400078e020c */
[----:B--2---:R-:W-:-:S02]  /*0fd0*/  IMAD R3, R8, R21, R20 ;  /* 0x0000001508037224 */ /* 0x004fc400078e0214 */
[----:B---3--:R-:W-:Y:S02]  /*0fe0*/  IMAD R6, R9, R25, R6 ;  /* 0x0000001909067224 */ /* 0x008fe400078e0206 */
[----:B------:R-:W-:Y:S02]  /*0ff0*/  IMAD R99, R3, R26, R5 ;  /* 0x0000001a03637224 */ /* 0x000fe400078e0205 */
[----:B------:R-:W-:-:S03]  /*1000*/  IMAD.MOV.U32 R4, RZ, RZ, 0x1 ;  /* 0x00000001ff047424 */ /* 0x000fc600078e00ff */
[----:B------:R-:W-:Y:S02]  /*1010*/  SEL R100, R99, R6, !P1 ;  /* 0x0000000663647207 */ /* 0x000fe40004800000 */
[----:B------:R-:W-:Y:S02]  /*1020*/  PRMT R3, R4, 0x7610, R3 ;  /* 0x0000761004037816 */ /* 0x000fe40000000003 */
[----:B------:R-:W-:-:S07]  /*1030*/  SEL R99, R6, R99, !P1 ;  /* 0x0000006306637207 */ /* 0x000fce0004800000 */
.L_x_9:
[----:B------:R-:W-:-:S08]  /*1040*/  NOP ;  /* 0x0000000000007918 */ /* 0x000fd00000000000 */
[----:B------:R-:W0:Y:S02]  /*1050*/  USETMAXREG.TRY_ALLOC.CTAPOOL UP0, 0xe8 ;  /* 0x000000e8000079c8 */ /* 0x000e240008000600 */
[----:B0-----:R-:W-:-:S13]  /*1060*/  PLOP3.LUT P0, PT, PT, PT, UP0, 0x80, 0x0 ;  /* 0x000000000000781c */ /* 0x001fda0003f0f008 */
[----:B------:R-:W-:Y:S05]  /*1070*/  @!P0 BRA `(.L_x_9) ;  /* 0xfffffffc00f08947 */ /* 0x000fea000383ffff */
[----:B------:R-:W-:Y:S01]  /*1080*/  ULDC.64 UR4, c[0x0][0x598] ;  /* 0x0001660000047ab9 */ /* 0x000fe20000000a00 */
[----:B------:R-:W-:Y:S01]  /*1090*/  ULDC.64 UR38, c[0x0][0x208] ;  /* 0x0000820000267ab9 */ /* 0x000fe20000000a00 */
[----:B------:R-:W-:-:S04]  /*10a0*/  ISETP.NE.U32.AND P0, PT, RZ, UR4, PT ;  /* 0x00000004ff007c0c */ /* 0x000fc8000bf05070 */
[----:B------:R-:W-:-:S13]  /*10b0*/  ISETP.NE.AND.EX P0, PT, RZ, UR5, PT, P0 ;  /* 0x00000005ff007c0c */ /* 0x000fda000bf05300 */
[----:B------:R-:W-:Y:S05]  /*10c0*/  @!P0 BRA `(.L_x_12) ;  /* 0x00000000001c8947 */ /* 0x000fea0003800000 */
[----:B------:R-:W0:Y:S02]  /*10d0*/  LDC.64 R4, c[0x0][0x598] ;  /* 0x00016600ff047b82 */ /* 0x000e240000000a00 */
[----:B0-----:R-:W2:Y:S02]  /*10e0*/  LDG.E.64 R4, desc[UR38][R4.64] ;  /* 0x0000002604047981 */ /* 0x001ea4000c1e1b00 */
[----:B--2---:R-:W-:-:S04]  /*10f0*/  ISETP.NE.U32.AND P0, PT, R4, RZ, PT ;  /* 0x000000ff0400720c */ /* 0x004fc80003f05070 */
[----:B------:R-:W-:-:S13]  /*1100*/  ISETP.NE.AND.EX P0, PT, R5, RZ, PT, P0 ;  /* 0x000000ff0500720c */ /* 0x000fda0003f05300 */
[----:B------:R-:W-:Y:S05]  /*1110*/  @!P0 BRA `(.L_x_12) ;  /* 0x0000000000088947 */ /* 0x000fea0003800000 */
[----:B------:R0:W5:Y:S01]  /*1120*/  LD.E R90, desc[UR38][R4.64] ;  /* 0x00000026045a7980 */ /* 0x000162000c101900 */
[----:B------:R-:W-:Y:S05]  /*1130*/  BRA `(.L_x_13) ;  /* 0x0000000000247947 */ /* 0x000fea0003800000 */
.L_x_12:
[----:B------:R-:W-:Y:S02]  /*1140*/  ULDC.64 UR4, c[0x0][0x588] ;  /* 0x0001620000047ab9 */ /* 0x000fe40000000a00 */
[----:B------:R-:W-:-:S04]  /*1150*/  ISETP.NE.U32.AND P0, PT, RZ, UR4, PT ;  /* 0x00000004ff007c0c */ /* 0x000fc8000bf05070 */
[----:B------:R-:W-:-:S13]  /*1160*/  ISETP.NE.AND.EX P0, PT, RZ, UR5, PT, P0 ;  /* 0x00000005ff007c0c */ /* 0x000fda000bf05300 */
[----:B------:R-:W-:Y:S05]  /*1170*/  @!P0 BRA `(.L_x_14) ;  /* 0x00000000000c8947 */ /* 0x000fea0003800000 */
[----:B------:R-:W0:Y:S02]  /*1180*/  LDC.64 R90, c[0x0][0x588] ;  /* 0x00016200ff5a7b82 */ /* 0x000e240000000a00 */
[----:B0-----:R1:W5:Y:S01]  /*1190*/  LDG.E R90, desc[UR38][R90.64] ;  /* 0x000000265a5a7981 */ /* 0x001362000c1e1900 */
[----:B------:R-:W-:Y:S05]  /*11a0*/  BRA `(.L_x_13) ;  /* 0x0000000000087947 */ /* 0x000fea0003800000 */
.L_x_14:
[----:B------:R-:W-:Y:S02]  /*11b0*/  ULDC UR4, c[0x0][0x580] ;  /* 0x0001600000047ab9 */ /* 0x000fe40000000800 */
[----:B------:R-:W-:-:S07]  /*11c0*/  IMAD.U32 R90, RZ, RZ, UR4 ;  /* 0x00000004ff5a7e24 */ /* 0x000fce000f8e00ff */
.L_x_13:
[----:B------:R-:W-:Y:S02]  /*11d0*/  ULDC.64 UR4, c[0x0][0x5a0] ;  /* 0x0001680000047ab9 */ /* 0x000fe40000000a00 */
[----:B------:R-:W-:-:S04]  /*11e0*/  ISETP.NE.U32.AND P0, PT, RZ, UR4, PT ;  /* 0x00000004ff007c0c */ /* 0x000fc8000bf05070 */
[----:B------:R-:W-:-:S13]  /*11f0*/  ISETP.NE.AND.EX P0, PT, RZ, UR5, PT, P0 ;  /* 0x00000005ff007c0c */ /* 0x000fda000bf05300 */
[----:B------:R-:W-:Y:S05]  /*1200*/  @!P0 BRA `(.L_x_15) ;  /* 0x00000000001c8947 */ /* 0x000fea0003800000 */
[----:B0-----:R-:W0:Y:S02]  /*1210*/  LDC.64 R4, c[0x0][0x5a0] ;  /* 0x00016800ff047b82 */ /* 0x001e240000000a00 */
[----:B0-----:R-:W2:Y:S02]  /*1220*/  LDG.E.64 R4, desc[UR38][R4.64] ;  /* 0x0000002604047981 */ /* 0x001ea4000c1e1b00 */
[----:B--2---:R-:W-:-:S04]  /*1230*/  ISETP.NE.U32.AND P0, PT, R4, RZ, PT ;  /* 0x000000ff0400720c */ /* 0x004fc80003f05070 */
[----:B------:R-:W-:-:S13]  /*1240*/  ISETP.NE.AND.EX P0, PT, R5, RZ, PT, P0 ;  /* 0x000000ff0500720c */ /* 0x000fda0003f05300 */
[----:B------:R-:W-:Y:S05]  /*1250*/  @!P0 BRA `(.L_x_15) ;  /* 0x0000000000088947 */ /* 0x000fea0003800000 */
[----:B-1----:R0:W5:Y:S01]  /*1260*/  LD.E R91, desc[UR38][R4.64] ;  /* 0x00000026045b7980 */ /* 0x002162000c101900 */
[----:B------:R-:W-:Y:S05]  /*1270*/  BRA `(.L_x_16) ;  /* 0x0000000000247947 */ /* 0x000fea0003800000 */
.L_x_15:
[----:B------:R-:W-:Y:S02]  /*1280*/  ULDC.64 UR4, c[0x0][0x590] ;  /* 0x0001640000047ab9 */ /* 0x000fe40000000a00 */
[----:B------:R-:W-:-:S04]  /*1290*/  ISETP.NE.U32.AND P0, PT, RZ, UR4, PT ;  /* 0x00000004ff007c0c */ /* 0x000fc8000bf05070 */
[----:B------:R-:W-:-:S13]  /*12a0*/  ISETP.NE.AND.EX P0, PT, RZ, UR5, PT, P0 ;  /* 0x00000005ff007c0c */ /* 0x000fda000bf05300 */
[----:B------:R-:W-:Y:S05]  /*12b0*/  @!P0 BRA `(.L_x_17) ;  /* 0x00000000000c8947 */ /* 0x000fea0003800000 */
[----:B0-----:R-:W1:Y:S02]  /*12c0*/  LDC.64 R4, c[0x0][0x590] ;  /* 0x00016400ff047b82 */ /* 0x001e640000000a00 */
[----:B-1----:R1:W5:Y:S01]  /*12d0*/  LDG.E R91, desc[UR38][R4.64] ;  /* 0x00000026045b7981 */ /* 0x002362000c1e1900 */
[----:B------:R-:W-:Y:S05]  /*12e0*/  BRA `(.L_x_16) ;  /* 0x0000000000087947 */ /* 0x000fea0003800000 */
.L_x_17:
[----:B------:R-:W-:Y:S02]  /*12f0*/  ULDC UR4, c[0x0][0x584] ;  /* 0x0001610000047ab9 */ /* 0x000fe40000000800 */
[----:B-1----:R-:W-:-:S07]  /*1300*/  IMAD.U32 R91, RZ, RZ, UR4 ;  /* 0x00000004ff5b7e24 */ /* 0x002fce000f8e00ff */
.L_x_16:
[----:B------:R-:W-:-:S13]  /*1310*/  LOP3.LUT P0, RZ, R3, 0xff, RZ, 0xc0, !PT ;  /* 0x000000ff03ff7812 */ /* 0x000fda000780c0ff */
[----:B------:R-:W-:Y:S05]  /*1320*/  @!P0 EXIT ;  /* 0x000000000000894d */ /* 0x000fea0003800000 */
[----:B------:R-:W2:Y:S01]  /*1330*/  LDC R93, c[0x0][0x658] ;  /* 0x00019600ff5d7b82 */ /* 0x000ea20000000800 */
[----:B------:R-:W-:Y:S01]  /*1340*/  LOP3.LUT R7, R7, 0x1, RZ, 0xc0, !PT ;  /* 0x0000000107077812 */ /* 0x000fe200078ec0ff */
[----:B------:R-:W-:Y:S01]  /*1350*/  ULDC.64 UR6, c[0x0][0x288] ;  /* 0x0000a20000067ab9 */ /* 0x000fe20000000a00 */
[----:B------:R-:W-:Y:S01]  /*1360*/  SHF.R.U32.HI R3, RZ, 0x2, R94 ;  /* 0x00000002ff037819 */ /* 0x000fe2000001165e */
[----:B------:R-:W-:Y:S01]  /*1370*/  UIADD3 UR4, UR7, 0x3f, URZ ;  /* 0x0000003f07047890 */ /* 0x000fe2000fffe03f */
[----:B------:R-:W-:Y:S01]  /*1380*/  SHF.R.U32.HI R0, RZ, 0x1, R0 ;  /* 0x00000001ff007819 */ /* 0x000fe20000011600 */
[----:B------:R-:W-:Y:S01]  /*1390*/  IMAD.SHL.U32 R88, R7, 0x40, RZ ;  /* 0x0000004007587824 */ /* 0x000fe200078e00ff */
[----:B------:R-:W-:Y:S01]  /*13a0*/  LOP3.LUT R3, R3, 0x7, RZ, 0xc0, !PT ;  /* 0x0000000703037812 */ /* 0x000fe200078ec0ff */
[----:B------:R-:W-:Y:S01]  /*13b0*/  USHF.R.S32.HI UR5, URZ, 0x1f, UR4 ;  /* 0x0000001f3f057899 */ /* 0x000fe20008011404 */
[----:B------:R-:W-:Y:S01]  /*13c0*/  LOP3.LUT R0, R0, 0x30, RZ, 0xc0, !PT ;  /* 0x0000003000007812 */ /* 0x000fe200078ec0ff */
[----:B------:R-:W-:Y:S01]  /*13d0*/  IMAD.MOV.U32 R6, RZ, RZ, 0x1 ;  /* 0x00000001ff067424 */ /* 0x000fe200078e00ff */
[--C-:B------:R-:W-:Y:S01]  /*13e0*/  LOP3.LUT R88, R88, 0x40, R3.reuse, 0xe2, !PT ;  /* 0x0000004058587812 */ /* 0x100fe200078ee203 */
[----:B------:R-:W-:Y:S01]  /*13f0*/  ULEA.HI UR5, UR5, UR4, URZ, 0x6 ;  /* 0x0000000405057291 */ /* 0x000fe2000f8f303f */
[-C--:B01----:R-:W-:Y:S01]  /*1400*/  IADD3 R4, RZ, -R0.reuse, -R3 ;  /* 0x80000000ff047210 */ /* 0x083fe20007ffe803 */
[----:B------:R-:W-:Y:S01]  /*1410*/  IMAD.U32 R5, RZ, RZ, UR6 ;  /* 0x00000006ff057e24 */ /* 0x000fe2000f8e00ff */
[----:B------:R-:W-:Y:S01]  /*1420*/  LOP3.LUT R88, R88, R0, RZ, 0xfc, !PT ;  /* 0x0000000058587212 */ /* 0x000fe200078efcff */
[----:B------:R-:W-:Y:S01]  /*1430*/  USHF.R.S32.HI UR43, URZ, 0x6, UR5 ;  /* 0x000000063f2b7899 */ /* 0x000fe20008011405 */
[----:B------:R-:W-:Y:S01]  /*1440*/  IMAD.MOV.U32 R0, RZ, RZ, -0x1 ;  /* 0xffffffffff007424 */ /* 0x000fe200078e00ff */
[C---:B------:R-:W-:Y:S01]  /*1450*/  LOP3.LUT R92, R94.reuse, 0x3, RZ, 0xc0, !PT ;  /* 0x000000035e5c7812 */ /* 0x040fe200078ec0ff */
[----:B------:R-:W-:Y:S01]  /*1460*/  IMAD R4, R7, -0x40, R4 ;  /* 0xffffffc007047824 */ /* 0x000fe200078e0204 */
[----:B------:R-:W-:Y:S01]  /*1470*/  UISETP.LT.AND UP0, UPT, UR43, 0x1, UPT ;  /* 0x000000012b00788c */ /* 0x000fe2000bf01270 */
[----:B------:R-:W-:Y:S01]  /*1480*/  LOP3.LUT R95, R94, 0x80, RZ, 0xc0, !PT ;  /* 0x000000805e5f7812 */ /* 0x000fe200078ec0ff */
[----:B------:R-:W-:Y:S01]  /*1490*/  ULDC UR4, c[0x0][0x284] ;  /* 0x0000a10000047ab9 */ /* 0x000fe20000000800 */
[----:B------:R-:W-:Y:S01]  /*14a0*/  IMAD R92, R92, -0x2, R5 ;  /* 0xfffffffe5c5c7824 */ /* 0x000fe200078e0205 */
[-C--:B--2---:R-:W-:Y:S01]  /*14b0*/  SHF.L.U32 R0, R0, R93.reuse, RZ ;  /* 0x0000005d00007219 */ /* 0x084fe200000006ff */
[----:B------:R-:W-:Y:S01]  /*14c0*/  USEL UR44, UR43, 0x1, UP0 ;  /* 0x000000012b2c7887 */ /* 0x000fe20008000000 */
[----:B------:R-:W-:Y:S01]  /*14d0*/  SHF.L.U32 R93, R6, R93, RZ ;  /* 0x0000005d065d7219 */ /* 0x000fe200000006ff */
[----:B------:R-:W-:Y:S01]  /*14e0*/  IMAD.SHL.U32 R94, R94, 0x2, RZ ;  /* 0x000000025e5e7824 */ /* 0x000fe200078e00ff */
[----:B------:R-:W-:Y:S01]  /*14f0*/  SHF.R.U32.HI R95, RZ, 0x7, R95 ;  /* 0x00000007ff5f7819 */ /* 0x000fe2000001165f */
[----:B------:R-:W-:Y:S01]  /*1500*/  VIADD R97, R4, UR4 ;  /* 0x0000000404617c36 */ /* 0x000fe20008000000 */
[----:B------:R-:W-:Y:S01]  /*1510*/  LOP3.LUT R96, RZ, R0, RZ, 0x33, !PT ;  /* 0x00000000ff607212 */ /* 0x000fe200078e33ff */
[----:B------:R-:W-:Y:S01]  /*1520*/  IMAD.MOV.U32 R89, RZ, RZ, RZ ;  /* 0x000000ffff597224 */ /* 0x000fe200078e00ff */
[----:B------:R-:W-:Y:S01]  /*1530*/  UIADD3 UR44, UR43, -UR44, URZ ;  /* 0x8000002c2b2c7290 */ /* 0x000fe2000fffe03f */
[----:B------:R-:W-:Y:S01]  /*1540*/  UMOV UR40, URZ ;  /* 0x0000003f00287c82 */ /* 0x000fe20008000000 */
[----:B------:R-:W-:-:S10]  /*1550*/  UMOV UR41, URZ ;  /* 0x0000003f00297c82 */ /* 0x000fd40008000000 */
.L_x_167:
[----:B------:R-:W0:Y:S01]  /*1560*/  SHFL.IDX PT, R0, R95, RZ, 0x1f ;  /* 0x00001fff5f007589 */ /* 0x000e2200000e0000 */
[----:B-1----:R-:W1:Y:S01]  /*1570*/  S2UR UR7, SR_CgaCtaId ;  /* 0x00000000000779c3 */ /* 0x002e620000008800 */
[----:B------:R-:W-:Y:S01]  /*1580*/  UMOV UR6, 0x400 ;  /* 0x0000040000067882 */ /* 0x000fe20000000000 */
[----:B0-----:R-:W-:Y:S01]  /*1590*/  R2UR UR4, R0 ;  /* 0x00000000000472ca */ /* 0x001fe200000e0000 */
[----:B-1----:R-:W-:-:S12]  /*15a0*/  ULEA UR6, UR7, UR6, 0x18 ;  /* 0x0000000607067291 */ /* 0x002fd8000f8ec03f */
[----:B------:R-:W-:-:S04]  /*15b0*/  ULEA.HI UR5, UR4, UR4, URZ, 0x1 ;  /* 0x0000000404057291 */ /* 0x000fc8000f8f083f */
[----:B------:R-:W-:-:S04]  /*15c0*/  ULOP3.LUT UR5, UR5, 0xffffe, URZ, 0xc0, !UPT ;  /* 0x000ffffe05057892 */ /* 0x000fc8000f8ec03f */
[----:B------:R-:W-:-:S03]  /*15d0*/  UIADD3 UR5, UR4, -UR5, URZ ;  /* 0x8000000504057290 */ /* 0x000fc6000fffe03f */
[----:B------:R-:W-:Y:S01]  /*15e0*/  ULDC UR4, c[0x0][0x28c] ;  /* 0x0000a30000047ab9 */ /* 0x000fe20000000800 */
[----:B------:R-:W-:Y:S01]  /*15f0*/  ULEA UR5, UR5, UR6, 0xc ;  /* 0x0000000605057291 */ /* 0x000fe2000f8e603f */
[----:B------:R-:W-:-:S03]  /*1600*/  ISETP.LT.AND P0, PT, RZ, UR4, PT ;  /* 0x00000004ff007c0c */ /* 0x000fc6000bf01270 */
[----:B------:R-:W-:-:S04]  /*1610*/  UIADD3 UR5, UR5, 0x180, URZ ;  /* 0x0000018005057890 */ /* 0x000fc8000fffe03f */
[----:B------:R-:W-:-:S04]  /*1620*/  USHF.R.U32.HI UR5, URZ, 0x4, UR5 ;  /* 0x000000043f057899 */ /* 0x000fc80008011605 */
[----:B------:R-:W-:-:S04]  /*1630*/  ULOP3.LUT UR5, UR5, 0x3fff, URZ, 0xc0, !UPT ;  /* 0x00003fff05057892 */ /* 0x000fc8000f8ec03f */
[----:B------:R-:W-:Y:S01]  /*1640*/  ULOP3.LUT UR45, UR5, 0x10000, URZ, 0xfc, !UPT ;  /* 0x00010000052d7892 */ /* 0x000fe2000f8efc3f */
[----:B---34-:R-:W-:Y:S11]  /*1650*/  @P0 BRA `(.L_x_18) ;  /* 0x0000000000400947 */ /* 0x018ff60003800000 */
[----:B------:R-:W-:Y:S01]  /*1660*/  MOV R0, 0x0 ;  /* 0x0000000000007802 */ /* 0x000fe20000000f00 */
[----:B------:R-:W-:Y:S01]  /*1670*/  ULDC.64 UR4, c[0x4][0x68] ;  /* 0x01001a0000047ab9 */ /* 0x000fe20000000a00 */
[----:B------:R-:W-:Y:S01]  /*1680*/  ULDC.64 UR6, c[0x4][0x8] ;  /* 0x0100020000067ab9 */ /* 0x000fe20000000a00 */
[----:B------:R-:W-:Y:S01]  /*1690*/  IMAD.U32 R4, RZ, RZ, UR4 ;  /* 0x00000004ff047e24 */ /* 0x000fe2000f8e00ff */
[----:B------:R0:W1:Y:S01]  /*16a0*/  LDC.64 R14, c[0x4][R0] ;  /* 0x01000000000e7b82 */ /* 0x0000620000000a00 */
[----:B------:R-:W-:Y:S01]  /*16b0*/  IMAD.U32 R5, RZ, RZ, UR5 ;  /* 0x00000005ff057e24 */ /* 0x000fe2000f8e00ff */
[----:B------:R-:W-:Y:S01]  /*16c0*/  ULDC.64 UR4, c[0x4][0x70] ;  /* 0x01001c0000047ab9 */ /* 0x000fe20000000a00 */
[----:B------:R-:W-:Y:S02]  /*16d0*/  IMAD.U32 R10, RZ, RZ, UR6 ;  /* 0x00000006ff0a7e24 */ /* 0x000fe4000f8e00ff */
[----:B------:R-:W-:Y:S02]  /*16e0*/  IMAD.U32 R6, RZ, RZ, UR4 ;  /* 0x00000004ff067e24 */ /* 0x000fe4000f8e00ff */
[----:B------:R-:W-:-:S02]  /*16f0*/  IMAD.U32 R7, RZ, RZ, UR5 ;  /* 0x00000005ff077e24 */ /* 0x000fc4000f8e00ff */
[----:B------:R-:W-:Y:S02]  /*1700*/  IMAD.U32 R11, RZ, RZ, UR7 ;  /* 0x00000007ff0b7e24 */ /* 0x000fe4000f8e00ff */
[----:B------:R-:W-:Y:S02]  /*1710*/  IMAD.MOV.U32 R8, RZ, RZ, 0x1e1 ;  /* 0x000001e1ff087424 */ /* 0x000fe400078e00ff */
[----:B------:R-:W-:Y:S02]  /*1720*/  IMAD.MOV.U32 R12, RZ, RZ, 0x1 ;  /* 0x00000001ff0c7424 */ /* 0x000fe400078e00ff */
[----:B0-----:R-:W-:-:S07]  /*1730*/  IMAD.MOV.U32 R13, RZ, RZ, RZ ;  /* 0x000000ffff0d7224 */ /* 0x001fce00078e00ff */
[----:B------:R-:W-:-:S07]  /*1740*/  LEPC R20, `(.L_x_18) ;  /* 0x000000001014794e */ /* 0x000fce0000000000 */
[----:B-1---5:R-:W-:Y:S05]  /*1750*/  CALL.ABS.NOINC R14 ;  /* 0x000000000e007343 */ /* 0x022fea0003c00000 */
.L_x_18:
[----:B------:R-:W-:-:S04]  /*1760*/  LOP3.LUT R0, R18, 0x1, RZ, 0xfc, !PT ;  /* 0x0000000112007812 */ /* 0x000fc800078efcff */
[----:B------:R-:W-:-:S13]  /*1770*/  ISETP.NE.AND P0, PT, R0, 0x3, PT ;  /* 0x000000030000780c */ /* 0x000fda0003f05270 */
[----:B------:R-:W-:Y:S05]  /*1780*/  @!P0 BRA `(.L_x_19) ;  /* 0x0000000000048947 */ /* 0x000fea0003800000 */
[----:B------:R-:W-:Y:S01]  /*1790*/  BPT.TRAP 0x1 ;  /* 0x000000040000795c */ /* 0x000fe20000300000 */
.L_x_19:
[----:B------:R-:W0:Y:S01]  /*17a0*/  S2UR UR5, SR_CgaCtaId ;  /* 0x00000000000579c3 */ /* 0x000e220000008800 */
[----:B------:R-:W-:Y:S01]  /*17b0*/  UMOV UR4, 0x400 ;  /* 0x0000040000047882 */ /* 0x000fe20000000000 */
[----:B------:R-:W-:Y:S02]  /*17c0*/  IMAD.U32 R0, RZ, RZ, UR40 ;  /* 0x00000028ff007e24 */ /* 0x000fe4000f8e00ff */
[----:B------:R-:W-:-:S03]  /*17d0*/  IMAD.U32 R3, RZ, RZ, UR41 ;  /* 0x00000029ff037e24 */ /* 0x000fc6000f8e00ff */
[----:B------:R-:W-:Y:S01]  /*17e0*/  SHF.L.U32 R0, R0, 0x1f, RZ ;  /* 0x0000001f00007819 */ /* 0x000fe200000006ff */
[----:B0-----:R-:W-:-:S06]  /*17f0*/  ULEA UR4, UR5, UR4, 0x18 ;  /* 0x0000000405047291 */ /* 0x001fcc000f8ec03f */
[----:B------:R-:W-:-:S04]  /*1800*/  IMAD.U32 R6, RZ, RZ, UR4 ;  /* 0x00000004ff067e24 */ /* 0x000fc8000f8e00ff */
[----:B------:R-:W-:-:S04]  /*1810*/  IMAD R3, R3, 0x8, R6 ;  /* 0x0000000803037824 */ /* 0x000fc800078e0206 */
[----:B------:R0:W1:Y:S01]  /*1820*/  SYNCS.PHASECHK.TRANS64.TRYWAIT P1, [R3+URZ], R0 ;  /* 0x00000000030075a7 */ /* 0x000062000802017f */
[----:B------:R-:W-:Y:S05]  /*1830*/  @!P0 BRA `(.L_x_20) ;  /* 0x0000000000048947 */ /* 0x000fea0003800000 */
[----:B------:R-:W-:Y:S01]  /*1840*/  BPT.TRAP 0x1 ;  /* 0x000000040000795c */ /* 0x000fe20000300000 */
.L_x_20:
[----:B------:R-:W-:-:S05]  /*1850*/  IMAD.U32 R4, RZ, RZ, UR44 ;  /* 0x0000002cff047e24 */ /* 0x000fca000f8e00ff */
[----:B------:R-:W-:Y:S01]  /*1860*/  ISETP.GE.AND P2, PT, R4, 0x1, PT ;  /* 0x000000010400780c */ /* 0x000fe20003f46270 */
[----:B-1----:R-:W-:-:S12]  /*1870*/  @P1 BRA `(.L_x_21) ;  /* 0x0000000000081947 */ /* 0x002fd80003800000 */
[----:B------:R-:W1:Y:S02]  /*1880*/  SYNCS.PHASECHK.TRANS64.TRYWAIT P1, [R3+URZ], R0 ;  /* 0x00000000030075a7 */ /* 0x000e64000802017f */
[----:B-1----:R-:W-:Y:S05]  /*1890*/  @!P1 BRA `(.L_x_22) ;  /* 0x0000005c00389947 */ /* 0x002fea0003800000 */
.L_x_21:
[----:B------:R-:W-:Y:S05]  /*18a0*/  WARPSYNC.ALL ;  /* 0x0000000000007948 */ /* 0x000fea0003800000 */
[----:B------:R-:W-:Y:S01]  /*18b0*/  R2UR UR4, R6 ;  /* 0x00000000060472ca */ /* 0x000fe200000e0000 */
[----:B------:R-:W-:Y:S01]  /*18c0*/  ULEA UR6, UR41, UR45, 0xa ;  /* 0x0000002d29067291 */ /* 0x000fe2000f8e503f */
[----:B------:R-:W-:Y:S01]  /*18d0*/  WARPGROUP.ARRIVE ;  /* 0x00000000000079c5 */ /* 0x000fe20000000000 */
[----:B------:R-:W-:Y:S01]  /*18e0*/  UMOV UR9, 0x80000020 ;  /* 0x8000002000097882 */ /* 0x000fe20000000000 */
[----:B------:R-:W-:Y:S01]  /*18f0*/  UMOV UR11, 0x80000020 ;  /* 0x80000020000b7882 */ /* 0x000fe20000000000 */
[----:B------:R-:W-:-:S03]  /*1900*/  UIADD3 UR7, UR6, 0x200, URZ ;  /* 0x0000020006077890 */ /* 0x000fc6000fffe03f */
[----:B------:R-:W-:-:S05]  /*1910*/  UMOV UR8, UR6 ;  /* 0x0000000600087c82 */ /* 0x000fca0008000000 */
[----:B------:R-:W-:-:S04]  /*1920*/  UIADD3 UR4, UR4, 0x2c180, URZ ;  /* 0x0002c18004047890 */ /* 0x000fc8000fffe03f */
[----:B------:R-:W-:-:S04]  /*1930*/  USHF.R.U32.HI UR4, URZ, 0x4, UR4 ;  /* 0x000000043f047899 */ /* 0x000fc80008011604 */
[----:B------:R-:W-:-:S04]  /*1940*/  ULOP3.LUT UR4, UR4, 0x3fff, URZ, 0xc0, !UPT ;  /* 0x00003fff04047892 */ /* 0x000fc8000f8ec03f */
[----:B------:R-:W-:-:S04]  /*1950*/  ULOP3.LUT UR4, UR4, 0x10000, URZ, 0xfc, !UPT ;  /* 0x0001000004047892 */ /* 0x000fc8000f8efc3f */
[----:B------:R-:W-:-:S07]  /*1960*/  ULEA UR5, UR41, UR4, 0x8 ;  /* 0x0000000429057291 */ /* 0x000fce000f8e403f */
[----:B------:R-:W-:Y:S02]  /*1970*/  UMOV UR10, UR5 ;  /* 0x00000005000a7c82 */ /* 0x000fe40008000000 */
[----:B------:R-:W-:Y:S01]  /*1980*/  IGMMA.64x64x32.S8.S8 R56, gdesc[UR8], RZ, !UPT, gsb0 ;  /* 0x01e00000083879f1 */ /* 0x000fe2000c0410ff */
[----:B------:R-:W-:Y:S01]  /*1990*/  UMOV UR8, UR7 ;  /* 0x0000000700087c82 */ /* 0x000fe20008000000 */
[----:B------:R-:W-:Y:S01]  /*19a0*/  UMOV UR9, 0x80000020 ;  /* 0x8000002000097882 */ /* 0x000fe20000000000 */
[----:B------:R-:W-:Y:S02]  /*19b0*/  WARPGROUP.DEPBAR.LE gsb0, 0x0 ;  /* 0x00008000000079c5 */ /* 0x000fe40000010000 */
[----:B------:R-:W-:-:S06]  /*19c0*/  WARPGROUP.ARRIVE ;  /* 0x00000000000079c5 */ /* 0x000fcc0000000000 */
[----:B------:R-:W-:Y:S01]  /*19d0*/  IGMMA.64x64x32.S8.S8 R24, gdesc[UR8], RZ, !UPT, gsb0 ;  /* 0x01e00000081879f1 */ /* 0x000fe2000c0410ff */
[----:B------:R-:W-:Y:S02]  /*19e0*/  UIADD3 UR8, UR6, 0x2, URZ ;  /* 0x0000000206087890 */ /* 0x000fe4000fffe03f */
[----:B------:R-:W-:Y:S01]  /*19f0*/  UIADD3 UR10, UR5, 0x2, URZ ;  /* 0x00000002050a7890 */ /* 0x000fe2000fffe03f */
[----:B------:R-:W-:Y:S01]  /*1a00*/  UMOV UR9, 0x80000020 ;  /* 0x8000002000097882 */ /* 0x000fe20000000000 */
[----:B------:R-:W-:Y:S01]  /*1a10*/  UMOV UR11, 0x80000020 ;  /* 0x80000020000b7882 */ /* 0x000fe20000000000 */
[----:B------:R-:W-:Y:S01]  /*1a20*/  UIADD3 UR6, UR6, 0x202, URZ ;  /* 0x0000020206067890 */ /* 0x000fe2000fffe03f */
[----:B------:R-:W-:Y:S02]  /*1a30*/  WARPGROUP.DEPBAR.LE gsb0, 0x0 ;  /* 0x00008000000079c5 */ /* 0x000fe40000010000 */
[----:B------:R-:W-:-:S06]  /*1a40*/  WARPGROUP.ARRIVE ;  /* 0x00000000000079c5 */ /* 0x000fcc0000000000 */
[----:B------:R-:W-:Y:S01]  /*1a50*/  IGMMA.64x64x32.S8.S8 R56, gdesc[UR8], R56, gsb0 ;  /* 0x01e00000083879f1 */ /* 0x000fe20008041038 */
[----:B------:R-:W-:Y:S01]  /*1a60*/  UMOV UR8, UR6 ;  /* 0x0000000600087c82 */ /* 0x000fe20008000000 */
[----:B------:R-:W-:Y:S01]  /*1a70*/  UMOV UR9, 0x80000020 ;  /* 0x8000002000097882 */ /* 0x000fe20000000000 */
[----:B------:R-:W-:Y:S02]  /*1a80*/  WARPGROUP.DEPBAR.LE gsb0, 0x0 ;  /* 0x00008000000079c5 */ /* 0x000fe40000010000 */
[----:B------:R-:W-:-:S06]  /*1a90*/  WARPGROUP.ARRIVE ;  /* 0x00000000000079c5 */ /* 0x000fcc0000000000 */
[----:B------:R-:W-:Y:S03]  /*1aa0*/  IGMMA.64x64x32.S8.S8 R24, gdesc[UR8], R24, gsb0 ;  /* 0x01e00000081879f1 */ /* 0x000fe60008041018 */
[----:B------:R-:W-:Y:S02]  /*1ab0*/  WARPGROUP.DEPBAR.LE gsb0, 0x0 ;  /* 0x00008000000079c5 */ /* 0x000fe40000010000 */
[----:B------:R-:W-:Y:S05]  /*1ac0*/  @!P2 BRA `(.L_x_23) ;  /* 0x000000040020a947 */ /* 0x000fea0003800000 */
[----:B------:R-:W-:Y:S01]  /*1ad0*/  UIADD3 UR5, UR41, 0x1, URZ ;  /* 0x0000000129057890 */ /* 0x000fe2000fffe03f */
[----:B01----:R-:W-:Y:S02]  /*1ae0*/  IMAD.U32 R0, RZ, RZ, UR44 ;  /* 0x0000002cff007e24 */ /* 0x003fe4000f8e00ff */
[----:B------:R-:W-:Y:S01]  /*1af0*/  IMAD.U32 R3, RZ, RZ, UR41 ;  /* 0x00000029ff037e24 */ /* 0x000fe2000f8e00ff */
[----:B------:R-:W-:-:S04]  /*1b00*/  UISETP.NE.AND UP0, UPT, UR5, 0xb, UPT ;  /* 0x0000000b0500788c */ /* 0x000fc8000bf05270 */
[----:B------:R-:W-:Y:S02]  /*1b10*/  USEL UR6, URZ, 0x1, UP0 ;  /* 0x000000013f067887 */ /* 0x000fe40008000000 */
[----:B------:R-:W-:Y:S02]  /*1b20*/  USEL UR5, UR5, URZ, UP0 ;  /* 0x0000003f05057287 */ /* 0x000fe40008000000 */
[----:B------:R-:W-:-:S06]  /*1b30*/  ULOP3.LUT UR6, UR40, UR6, URZ, 0x3c, !UPT ;  /* 0x0000000628067292 */ /* 0x000fcc000f8e3c3f */
[----:B------:R-:W-:-:S07]  /*1b40*/  IMAD.U32 R7, RZ, RZ, UR6 ;  /* 0x00000006ff077e24 */ /* 0x000fce000f8e00ff */
.L_x_30:
[----:B------:R-:W-:Y:S05]  /*1b50*/  @!P0 BRA `(.L_x_24) ;  /* 0x0000000000048947 */ /* 0x000fea0003800000 */
[----:B------:R-:W-:Y:S01]  /*1b60*/  BPT.TRAP 0x1 ;  /* 0x000000040000795c */ /* 0x000fe20000300000 */
.L_x_24:
[----:B------:R-:W0:Y:S01]  /*1b70*/  S2UR UR7, SR_CgaCtaId ;  /* 0x00000000000779c3 */ /* 0x000e220000008800 */
[----:B------:R-:W-:Y:S01]  /*1b80*/  UMOV UR6, 0x400 ;  /* 0x0000040000067882 */ /* 0x000fe20000000000 */
[----:B------:R-:W-:Y:S01]  /*1b90*/  IMAD.U32 R5, RZ, RZ, UR5 ;  /* 0x00000005ff057e24 */ /* 0x000fe2000f8e00ff */
[----:B------:R-:W-:Y:S01]  /*1ba0*/  SHF.L.U32 R4, R7, 0x1f, RZ ;  /* 0x0000001f07047819 */ /* 0x000fe200000006ff */
[----:B0-----:R-:W-:-:S06]  /*1bb0*/  ULEA UR6, UR7, UR6, 0x18 ;  /* 0x0000000607067291 */ /* 0x001fcc000f8ec03f */
[----:B------:R-:W-:-:S04]  /*1bc0*/  IMAD.U32 R6, RZ, RZ, UR6 ;  /* 0x00000006ff067e24 */ /* 0x000fc8000f8e00ff */
[----:B------:R-:W-:-:S04]  /*1bd0*/  IMAD R5, R5, 0x8, R6 ;  /* 0x0000000805057824 */ /* 0x000fc800078e0206 */
[----:B------:R0:W1:Y:S01]  /*1be0*/  SYNCS.PHASECHK.TRANS64.TRYWAIT P1, [R5+URZ], R4 ;  /* 0x00000004050075a7 */ /* 0x000062000802017f */
[----:B------:R-:W-:Y:S05]  /*1bf0*/  @!P0 BRA `(.L_x_25) ;  /* 0x0000000000048947 */ /* 0x000fea0003800000 */
[----:B------:R-:W-:Y:S01]  /*1c00*/  BPT.TRAP 0x1 ;  /* 0x000000040000795c */ /* 0x000fe20000300000 */
.L_x_25:
[----:B-1----:R-:W-:Y:S05]  /*1c10*/  @P1 BRA `(.L_x_26) ;  /* 0x0000000000081947 */ /* 0x002fea0003800000 */
[----:B------:R-:W1:Y:S02]  /*1c20*/  SYNCS.PHASECHK.TRANS64.TRYWAIT P1, [R5+URZ], R4 ;  /* 0x00000004050075a7 */ /* 0x000e64000802017f */
[----:B-1----:R-:W-:Y:S05]  /*1c30*/  @!P1 BRA `(.L_x_27) ;  /* 0x0000005800649947 */ /* 0x002fea0003800000 */
.L_x_26:
[----:B------:R-:W-:Y:S01]  /*1c40*/  ULEA UR6, UR5, UR4, 0x8 ;  /* 0x0000000405067291 */ /* 0x000fe2000f8e403f */
[----:B------:R-:W-:Y:S01]  /*1c50*/  WARPGROUP.ARRIVE ;  /* 0x00000000000079c5 */ /* 0x000fe20000000000 */
[----:B------:R-:W-:Y:S01]  /*1c60*/  ULEA UR7, UR5, UR45, 0xa ;  /* 0x0000002d05077291 */ /* 0x000fe2000f8e503f */
[----:B------:R-:W-:Y:S01]  /*1c70*/  UMOV UR11, 0x80000020 ;  /* 0x80000020000b7882 */ /* 0x000fe20000000000 */
[----:B------:R-:W-:Y:S02]  /*1c80*/  UMOV UR9, 0x80000020 ;  /* 0x8000002000097882 */ /* 0x000fe40000000000 */
[----:B------:R-:W-:Y:S01]  /*1c90*/  UIADD3 UR12, UR7, 0x200, URZ ;  /* 0x00000200070c7890 */ /* 0x000fe2000fffe03f */
[----:B------:R-:W-:Y:S02]  /*1ca0*/  UMOV UR10, UR6 ;  /* 0x00000006000a7c82 */ /* 0x000fe40008000000 */
[----:B------:R-:W-:Y:S02]  /*1cb0*/  UMOV UR8, UR7 ;  /* 0x0000000700087c82 */ /* 0x000fe40008000000 */
[----:B------:R-:W-:Y:S01]  /*1cc0*/  IGMMA.64x64x32.S8.S8 R56, gdesc[UR8], R56, gsb0 ;  /* 0x01e00000083879f1 */ /* 0x000fe20008041038 */
[----:B------:R-:W-:Y:S01]  /*1cd0*/  UMOV UR9, 0x80000020 ;  /* 0x8000002000097882 */ /* 0x000fe20000000000 */
[----:B------:R-:W-:Y:S01]  /*1ce0*/  UMOV UR8, UR12 ;  /* 0x0000000c00087c82 */ /* 0x000fe20008000000 */
[----:B------:R-:W-:-:S02]  /*1cf0*/  WARPGROUP.DEPBAR.LE gsb0, 0x0 ;  /* 0x00008000000079c5 */ /* 0x000fc40000010000 */
[----:B------:R-:W-:-:S06]  /*1d00*/  WARPGROUP.ARRIVE ;  /* 0x00000000000079c5 */ /* 0x000fcc0000000000 */
[----:B------:R-:W-:Y:S01]  /*1d10*/  IGMMA.64x64x32.S8.S8 R24, gdesc[UR8], R24, gsb0 ;  /* 0x01e00000081879f1 */ /* 0x000fe20008041018 */
        /* <DEDUP_REMOVED lines=15> */
[----:B------:R-:W-:Y:S01]  /*1e10*/  BPT.TRAP 0x1 ;  /* 0x000000040000795c */ /* 0x000fe20000300000 */
.L_x_28:
[----:B------:R-:W-:-:S13]  /*1e20*/  ISETP.NE.AND P1, PT, R22, RZ, PT ;  /* 0x000000ff1600720c */ /* 0x000fda0003f25270 */
[----:B01----:R-:W-:-:S04]  /*1e30*/  @P1 IMAD R4, R3, 0x8, R6 ;  /* 0x0000000803041824 */ /* 0x003fc800078e0206 */
[----:B------:R-:W-:-:S05]  /*1e40*/  @P1 VIADD R4, R4, 0x58 ;  /* 0x0000005804041836 */ /* 0x000fca0000000000 */
[----:B------:R-:W-:-:S04]  /*1e50*/  @P1 PRMT R4, R19, 0x654, R4 ;  /* 0x0000065413041816 */ /* 0x000fc80000000004 */
[----:B------:R0:W-:Y:S01]  /*1e60*/  @P1 SYNCS.ARRIVE.TRANS64.RED.A1T0 RZ, [R4+URZ], RZ ;  /* 0x000000ff04ff19a7 */ /* 0x0001e2000810043f */
[----:B------:R-:W-:-:S13]  /*1e70*/  ISETP.GT.U32.AND P1, PT, R18, 0x1, PT ;  /* 0x000000011200780c */ /* 0x000fda0003f24070 */
[----:B0-----:R-:W-:Y:S05]  /*1e80*/  @P1 BRA `(.L_x_29) ;  /* 0x0000000000041947 */ /* 0x001fea0003800000 */
[----:B------:R-:W-:Y:S01]  /*1e90*/  BPT.TRAP 0x1 ;  /* 0x000000040000795c */ /* 0x000fe20000300000 */
.L_x_29:
[----:B------:R-:W-:Y:S01]  /*1ea0*/  UIADD3 UR5, UR5, 0x1, URZ ;  /* 0x0000000105057890 */ /* 0x000fe2000fffe03f */
[C---:B------:R-:W-:Y:S01]  /*1eb0*/  ISETP.GT.AND P2, PT, R0.reuse, 0x1, PT ;  /* 0x000000010000780c */ /* 0x040fe20003f44270 */
[----:B------:R-:W-:Y:S02]  /*1ec0*/  VIADD R3, R3, 0x1 ;  /* 0x0000000103037836 */ /* 0x000fe40000000000 */
[----:B------:R-:W-:Y:S01]  /*1ed0*/  UISETP.NE.AND UP0, UPT, UR5, 0xb, UPT ;  /* 0x0000000b0500788c */ /* 0x000fe2000bf05270 */
[----:B------:R-:W-:Y:S02]  /*1ee0*/  VIADD R0, R0, 0xffffffff ;  /* 0xffffffff00007836 */ /* 0x000fe40000000000 */
[C---:B------:R-:W-:Y:S01]  /*1ef0*/  ISETP.NE.AND P1, PT, R3.reuse, 0xb, PT ;  /* 0x0000000b0300780c */ /* 0x040fe20003f25270 */
[----:B------:R-:W-:Y:S02]  /*1f00*/  USEL UR6, URZ, 0x1, UP0 ;  /* 0x000000013f067887 */ /* 0x000fe40008000000 */
[----:B------:R-:W-:Y:S01]  /*1f10*/  USEL UR5, UR5, URZ, UP0 ;  /* 0x0000003f05057287 */ /* 0x000fe20008000000 */
[----:B------:R-:W-:-:S03]  /*1f20*/  SEL R3, R3, RZ, P1 ;  /* 0x000000ff03037207 */ /* 0x000fc60000800000 */
[----:B------:R-:W-:Y:S01]  /*1f30*/  LOP3.LUT R7, R7, UR6, RZ, 0x3c, !PT ;  /* 0x0000000607077c12 */ /* 0x000fe2000f8e3cff */
[----:B------:R-:W-:Y:S07]  /*1f40*/  @P2 BRA `(.L_x_30) ;  /* 0xfffffffc00002947 */ /* 0x000fee000383ffff */
.L_x_23:
[----:B01----:R-:W0:Y:S02]  /*1f50*/  LDC R0, c[0x0][0x28c] ;  /* 0x0000a300ff007b82 */ /* 0x003e240000000800 */
[----:B0-----:R-:W-:-:S13]  /*1f60*/  ISETP.GE.AND P1, PT, R0, 0x1, PT ;  /* 0x000000010000780c */ /* 0x001fda0003f26270 */
[----:B------:R-:W-:Y:S05]  /*1f70*/  @!P1 BRA `(.L_x_31) ;  /* 0x0000000000449947 */ /* 0x000fea0003800000 */
[----:B------:R-:W-:Y:S05]  /*1f80*/  @!P0 BRA `(.L_x_32) ;  /* 0x0000000000048947 */ /* 0x000fea0003800000 */
[----:B------:R-:W-:Y:S01]  /*1f90*/  BPT.TRAP 0x1 ;  /* 0x000000040000795c */ /* 0x000fe20000300000 */
.L_x_32:
[----:B------:R-:W-:-:S13]  /*1fa0*/  ISETP.NE.AND P0, PT, R22, RZ, PT ;  /* 0x000000ff1600720c */ /* 0x000fda0003f05270 */
[----:B------:R-:W-:-:S05]  /*1fb0*/  VOTEU.ANY UP0, P0 ;  /* 0x00000000003f7886 */ /* 0x000fca0000000100 */
[----:B------:R-:W-:-:S06]  /*1fc0*/  @UP0 UIADD3 UR4, UR44, UR41, URZ ;  /* 0x000000292c040290 */ /* 0x000fcc000fffe03f */
[----:B------:R-:W-:Y:S02]  /*1fd0*/  IMAD.U32 R4, RZ, RZ, UR4 ;  /* 0x00000004ff047e24 */ /* 0x000fe4000f8e00ff */
[----:B------:R-:W-:Y:S02]  /*1fe0*/  IMAD.U32 R3, RZ, RZ, UR4 ;  /* 0x00000004ff037e24 */ /* 0x000fe4000f8e00ff */
[----:B------:R-:W-:-:S05]  /*1ff0*/  @P0 IMAD.WIDE.U32 R4, R4, -0x45d1745d, RZ ;  /* 0xba2e8ba304040825 */ /* 0x000fca00078e00ff */
[----:B------:R-:W-:-:S05]  /*2000*/  @P0 SHF.R.U32.HI R0, RZ, 0x3, R5 ;  /* 0x00000003ff000819 */ /* 0x000fca0000011605 */
[----:B------:R-:W-:-:S04]  /*2010*/  @P0 IMAD R0, R0, -0xb, R3 ;  /* 0xfffffff500000824 */ /* 0x000fc800078e0203 */
[----:B------:R-:W-:-:S04]  /*2020*/  @P0 IMAD R0, R0, 0x8, R6 ;  /* 0x0000000800000824 */ /* 0x000fc800078e0206 */
[----:B------:R-:W-:-:S05]  /*2030*/  @P0 VIADD R0, R0, 0x58 ;  /* 0x0000005800000836 */ /* 0x000fca0000000000 */
[----:B------:R-:W-:-:S04]  /*2040*/  @P0 PRMT R0, R19, 0x654, R0 ;  /* 0x0000065413000816 */ /* 0x000fc80000000000 */
[----:B------:R0:W-:Y:S01]  /*2050*/  @P0 SYNCS.ARRIVE.TRANS64.RED.A1T0 RZ, [R0+URZ], RZ ;  /* 0x000000ff00ff09a7 */ /* 0x0001e2000810043f */
[----:B------:R-:W-:-:S13]  /*2060*/  ISETP.GT.U32.AND P0, PT, R18, 0x1, PT ;  /* 0x000000011200780c */ /* 0x000fda0003f04070 */
[----:B0-----:R-:W-:Y:S05]  /*2070*/  @P0 BRA `(.L_x_31) ;  /* 0x0000000000040947 */ /* 0x001fea0003800000 */
[----:B------:R-:W-:Y:S01]  /*2080*/  BPT.TRAP 0x1 ;  /* 0x000000040000795c */ /* 0x000fe20000300000 */
.L_x_31:
[----:B------:R-:W-:Y:S01]  /*2090*/  IMAD.SHL.U32 R3, R100, 0x40, RZ ;  /* 0x0000004064037824 */ /* 0x000fe200078e00ff */
[----:B------:R-:W-:Y:S01]  /*20a0*/  UIADD3 UR41, UR43, UR41, URZ ;  /* 0x000000292b297290 */ /* 0x000fe2000fffe03f */
[----:B------:R-:W-:Y:S01]  /*20b0*/  IMAD.SHL.U32 R12, R99, 0x100, RZ ;  /* 0x00000100630c7824 */ /* 0x000fe200078e00ff */
[----:B------:R-:W-:Y:S01]  /*20c0*/  ULDC UR7, c[0x0][0x288] ;  /* 0x0000a20000077ab9 */ /* 0x000fe20000000800 */
[----:B------:R-:W-:Y:S01]  /*20d0*/  ULDC UR10, c[0x0][0x284] ;  /* 0x0000a100000a7ab9 */ /* 0x000fe20000000800 */
[----:B------:R-:W-:Y:S01]  /*20e0*/  UISETP.GT.U32.AND UP0, UPT, UR41, 0xa, UPT ;  /* 0x0000000a2900788c */ /* 0x000fe2000bf04070 */
[C---:B------:R-:W-:Y:S01]  /*20f0*/  ISETP.GE.AND P0, PT, R3.reuse, UR7, PT ;  /* 0x0000000703007c0c */ /* 0x040fe2000bf06270 */
[----:B------:R-:W-:Y:S01]  /*2100*/  UISETP.GE.U32.AND UP1, UPT, UR43, 0xb, UPT ;  /* 0x0000000b2b00788c */ /* 0x000fe2000bf26070 */
[----:B------:R-:W-:Y:S01]  /*2110*/  SHF.R.S32.HI R104, RZ, 0x1f, R23 ;  /* 0x0000001fff687819 */ /* 0x000fe20000011417 */
[----:B------:R-:W-:Y:S01]  /*2120*/  UISETP.LT.U32.AND UP0, UPT, UR43, 0xb, UP0 ;  /* 0x0000000b2b00788c */ /* 0x000fe20008701070 */
[----:B------:R-:W-:Y:S01]  /*2130*/  ISETP.GE.OR P0, PT, R12, UR10, P0 ;  /* 0x0000000a0c007c0c */ /* 0x000fe20008706670 */
[----:B------:R-:W-:Y:S01]  /*2140*/  UIMAD.WIDE.U32 UR4, UR41, -0x45d1745d, URZ ;  /* 0xba2e8ba3290478a5 */ /* 0x000fe2000f8e003f */
[----:B------:R-:W-:Y:S01]  /*2150*/  LOP3.LUT R20, R3, 0x6, R94, 0xf8, !PT ;  /* 0x0000000603147812 */ /* 0x000fe200078ef85e */
[----:B------:R-:W-:Y:S01]  /*2160*/  USEL UR6, URZ, 0x1, !UP0 ;  /* 0x000000013f067887 */ /* 0x000fe2000c000000 */
[----:B------:R-:W-:-:S02]  /*2170*/  ULDC.64 UR8, c[0x0][0x5d0] ;  /* 0x0001740000087ab9 */ /* 0x000fc40000000a00 */
[----:B------:R-:W-:Y:S01]  /*2180*/  SHF.R.S32.HI R21, RZ, 0x1f, R20 ;  /* 0x0000001fff157819 */ /* 0x000fe20000011414 */
[----:B------:R-:W-:Y:S01]  /*2190*/  IMAD R0, R104, UR8, RZ ;  /* 0x0000000868007c24 */ /* 0x000fe2000f8e02ff */
[----:B------:R-:W-:Y:S02]  /*21a0*/  USHF.R.U32.HI UR4, URZ, 0x3, UR5 ;  /* 0x000000033f047899 */ /* 0x000fe40008011605 */
[----:B------:R-:W-:Y:S01]  /*21b0*/  ULOP3.LUT UR40, UR40, UR6, URZ, 0x3c, !UPT ;  /* 0x0000000628287292 */ /* 0x000fe2000f8e3c3f */
[C---:B------:R-:W-:Y:S01]  /*21c0*/  IMAD R7, R23.reuse, UR9, R0 ;  /* 0x0000000917077c24 */ /* 0x040fe2000f8e0200 */
[----:B------:R-:W-:Y:S01]  /*21d0*/  UIMAD UR41, UR4, -0xb, UR41 ;  /* 0xfffffff5042978a4 */ /* 0x000fe2000f8e0229 */
[----:B------:R-:W-:Y:S01]  /*21e0*/  IMAD.WIDE.U32 R4, R23, UR8, R20 ;  /* 0x0000000817047c25 */ /* 0x000fe2000f8e0014 */
[----:B------:R-:W-:-:S03]  /*21f0*/  @UP1 ULOP3.LUT UR40, UR40, 0x1, UR4, 0x78, !UPT ;  /* 0x0000000128281892 */ /* 0x000fc6000f8e7804 */
[----:B------:R-:W-:Y:S02]  /*2200*/  IMAD.IADD R5, R5, 0x1, R7 ;  /* 0x0000000105057824 */ /* 0x000fe400078e0207 */
[----:B------:R-:W-:Y:S01]  /*2210*/  IMAD.MOV.U32 R0, RZ, RZ, -0x1 ;  /* 0xffffffffff007424 */ /* 0x000fe200078e00ff */
[----:B------:R-:W-:Y:S06]  /*2220*/  @P0 BRA `(.L_x_33) ;  /* 0x0000003400000947 */ /* 0x000fec0003800000 */
[----:B------:R-:W0:Y:S01]  /*2230*/  LDC.64 R100, c[0x0][0x5c8] ;  /* 0x00017200ff647b82 */ /* 0x000e220000000a00 */
[----:B------:R-:W-:Y:S01]  /*2240*/  IMAD.WIDE R10, R99, 0x100, R88 ;  /* 0x00000100630a7825 */ /* 0x000fe200078e0258 */
[----:B------:R-:W-:Y:S01]  /*2250*/  ULDC.64 UR4, c[0x0][0x5c0] ;  /* 0x0001700000047ab9 */ /* 0x000fe20000000a00 */
[----:B------:R-:W-:Y:S02]  /*2260*/  BSSY B0, `(.L_x_33) ;  /* 0x000033c000007945 */ /* 0x000fe40003800000 */
[----:B------:R-:W-:Y:S02]  /*2270*/  IMAD.IADD R99, R97, 0x1, -R12 ;  /* 0x0000000161637824 */ /* 0x000fe400078e0a0c */
[----:B------:R-:W-:Y:S02]  /*2280*/  IMAD.IADD R3, R92, 0x1, -R3 ;  /* 0x000000015c037824 */ /* 0x000fe400078e0a03 */
[-C--:B0-----:R-:W-:Y:S01]  /*2290*/  IMAD R6, R11, R100.reuse, RZ ;  /* 0x000000640b067224 */ /* 0x081fe200078e02ff */
[----:B------:R-:W-:Y:S01]  /*22a0*/  SHF.L.U64.HI R13, R100, 0x7, R101 ;  /* 0x00000007640d7819 */ /* 0x000fe20000010265 */
[----:B------:R-:W-:-:S04]  /*22b0*/  IMAD.WIDE.U32 R4, R10, R100, R4 ;  /* 0x000000640a047225 */ /* 0x000fc800078e0004 */
[----:B------:R-:W-:Y:S01]  /*22c0*/  IMAD R7, R10, R101, R6 ;  /* 0x000000650a077224 */ /* 0x000fe200078e0206 */
[----:B------:R-:W-:Y:S01]  /*22d0*/  IADD3 R14, P0, R4, UR4, RZ ;  /* 0x00000004040e7c10 */ /* 0x000fe2000ff1e0ff */
[C---:B------:R-:W-:Y:S02]  /*22e0*/  IMAD.SHL.U32 R9, R100.reuse, 0x80, RZ ;  /* 0x0000008064097824 */ /* 0x040fe400078e00ff */
[----:B------:R-:W-:Y:S01]  /*22f0*/  IMAD.IADD R7, R5, 0x1, R7 ;  /* 0x0000000105077824 */ /* 0x000fe200078e0207 */
[-C--:B------:R-:W-:Y:S02]  /*2300*/  LEA R4, P1, R100, R14.reuse, 0x3 ;  /* 0x0000000e64047211 */ /* 0x080fe400078218ff */
[----:B------:R-:W-:Y:S02]  /*2310*/  IADD3 R6, P2, R9, R14, RZ ;  /* 0x0000000e09067210 */ /* 0x000fe40007f5e0ff */
[----:B------:R-:W-:Y:S02]  /*2320*/  IADD3.X R15, R7, UR5, RZ, P0, !PT ;  /* 0x00000005070f7c10 */ /* 0x000fe400087fe4ff */
[----:B-----5:R-:W-:-:S02]  /*2330*/  ISETP.NE.AND P0, PT, R91, RZ, PT ;  /* 0x000000ff5b00720c */ /* 0x020fc40003f05270 */
[----:B------:R-:W-:Y:S01]  /*2340*/  LEA.HI.X R5, R100, R15, R101, 0x3, P1 ;  /* 0x0000000f64057211 */ /* 0x000fe200008f1c65 */
[----:B------:R-:W-:Y:S01]  /*2350*/  IMAD.X R7, R13, 0x1, R15, P2 ;  /* 0x000000010d077824 */ /* 0x000fe200010e060f */
[----:B------:R-:W-:-:S05]  /*2360*/  IADD3 R8, P1, R9, R4, RZ ;  /* 0x0000000409087210 */ /* 0x000fca0007f3e0ff */
[----:B------:R-:W-:-:S04]  /*2370*/  IMAD.X R9, R13, 0x1, R5, P1 ;  /* 0x000000010d097824 */ /* 0x000fc800008e0605 */
[----:B------:R-:W-:Y:S05]  /*2380*/  @!P0 BRA `(.L_x_34) ;  /* 0x0000002400948947 */ /* 0x000fea0003800000 */
[----:B------:R-:W0:Y:S01]  /*2390*/  LDC.64 R102, c[0x0][0x5b0] ;  /* 0x00016c00ff667b82 */ /* 0x000e220000000a00 */
[----:B------:R-:W-:Y:S01]  /*23a0*/  ULDC.64 UR4, c[0x0][0x5b8] ;  /* 0x00016e0000047ab9 */ /* 0x000fe20000000a00 */
[----:B------:R-:W-:Y:S01]  /*23b0*/  ISETP.GE.AND P0, PT, R99, 0x1, PT ;  /* 0x000000016300780c */ /* 0x000fe20003f06270 */
[----:B------:R-:W-:Y:S01]  /*23c0*/  IMAD R100, R104, UR4, RZ ;  /* 0x0000000468647c24 */ /* 0x000fe2000f8e02ff */
[----:B------:R-:W-:Y:S01]  /*23d0*/  BSSY B1, `(.L_x_35) ;  /* 0x0000010000017945 */ /* 0x000fe20003800000 */
[----:B------:R-:W-:Y:S01]  /*23e0*/  IMAD.WIDE.U32 R20, R23, UR4, R20 ;  /* 0x0000000417147c25 */ /* 0x000fe2000f8e0014 */
[----:B------:R-:W-:Y:S02]  /*23f0*/  ISETP.LT.OR P3, PT, R3, 0x1, !P0 ;  /* 0x000000010300780c */ /* 0x000fe40004761670 */
[----:B------:R-:W1:Y:S01]  /*2400*/  LDC.64 R12, c[0x0][0x5a8] ;  /* 0x00016a00ff0c7b82 */ /* 0x000e620000000a00 */
[----:B------:R-:W-:Y:S02]  /*2410*/  IMAD R23, R23, UR5, R100 ;  /* 0x0000000517177c24 */ /* 0x000fe4000f8e0264 */
[----:B------:R-:W-:-:S02]  /*2420*/  IMAD.MOV.U32 R100, RZ, RZ, R20 ;  /* 0x000000ffff647224 */ /* 0x000fc400078e0014 */
[----:B------:R-:W-:Y:S02]  /*2430*/  IMAD.IADD R101, R21, 0x1, R23 ;  /* 0x0000000115657824 */ /* 0x000fe400078e0217 */
[-C--:B0-----:R-:W-:Y:S01]  /*2440*/  IMAD R23, R11, R102.reuse, RZ ;  /* 0x000000660b177224 */ /* 0x081fe200078e02ff */
[----:B------:R-:W-:Y:S01]  /*2450*/  SHF.L.U64.HI R107, R102, 0x3, R103 ;  /* 0x00000003666b7819 */ /* 0x000fe20000010267 */
[----:B------:R-:W-:-:S04]  /*2460*/  IMAD.WIDE.U32 R104, R10, R102, R100 ;  /* 0x000000660a687225 */ /* 0x000fc800078e0064 */
[----:B------:R-:W-:Y:S01]  /*2470*/  IMAD R111, R10, R103, R23 ;  /* 0x000000670a6f7224 */ /* 0x000fe200078e0217 */
[----:B-1----:R-:W-:Y:S01]  /*2480*/  IADD3 R104, P1, R104, R12, RZ ;  /* 0x0000000c68687210 */ /* 0x002fe20007f3e0ff */
[----:B------:R-:W-:-:S03]  /*2490*/  IMAD.SHL.U32 R106, R102, 0x8, RZ ;  /* 0x00000008666a7824 */ /* 0x000fc600078e00ff */
[----:B------:R-:W-:Y:S01]  /*24a0*/  IADD3.X R105, R13, R105, R111, P1, !PT ;  /* 0x000000690d697210 */ /* 0x000fe20000ffe46f */
[----:B------:R-:W-:Y:S08]  /*24b0*/  @P3 BRA `(.L_x_36) ;  /* 0x0000000000043947 */ /* 0x000ff00003800000 */
[----:B------:R0:W5:Y:S02]  /*24c0*/  LDG.E.U8 R98, desc[UR38][R104.64] ;  /* 0x0000002668627981 */ /* 0x000164000c1e1100 */
.L_x_36:
[----:B------:R-:W-:Y:S05]  /*24d0*/  BSYNC B1 ;  /* 0x0000000000017941 */ /* 0x000fea0003800000 */
.L_x_35:
[----:B-----5:R-:W-:Y:S01]  /*24e0*/  LOP3.LUT R23, R98, 0xffff, RZ, 0xc0, !PT ;  /* 0x0000ffff62177812 */ /* 0x020fe200078ec0ff */
[----:B------:R-:W-:Y:S01]  /*24f0*/  IMAD.WIDE.U32 R108, R10, R102, R106 ;  /* 0x000000660a6c7225 */ /* 0x000fe200078e006a */
[----:B------:R-:W-:Y:S01]  /*2500*/  ISETP.LT.OR P4, PT, R3, 0x2, !P0 ;  /* 0x000000020300780c */ /* 0x000fe20004781670 */
[----:B------:R-:W-:Y:S01]  /*2510*/  BSSY B1, `(.L_x_37) ;  /* 0x000000e000017945 */ /* 0x000fe20003800000 */
[----:B------:R-:W-:Y:S01]  /*2520*/  PRMT R110, R23, 0x8880, RZ ;  /* 0x00008880176e7816 */ /* 0x000fe200000000ff */
[----:B------:R-:W-:Y:S01]  /*2530*/  IMAD.IADD R109, R111, 0x1, R109 ;  /* 0x000000016f6d7824 */ /* 0x000fe200078e026d */
[----:B------:R-:W-:Y:S02]  /*2540*/  IADD3 R108, P2, P5, R20, R12, R108 ;  /* 0x0000000c146c7210 */ /* 0x000fe40007d5e06c */
[----:B------:R-:W-:Y:S01]  /*2550*/  ISETP.GE.AND P1, PT, R99, 0x9, PT ;  /* 0x000000096300780c */ /* 0x000fe20003f26270 */
[----:B------:R-:W-:Y:S01]  /*2560*/  IMAD R23, R110, R91, RZ ;  /* 0x0000005b6e177224 */ /* 0x000fe200078e02ff */
[----:B------:R-:W-:-:S02]  /*2570*/  IADD3.X R109, R101, R13, R109, P2, P5 ;  /* 0x0000000d656d7210 */ /* 0x000fc400017ea46d */
[----:B------:R-:W-:Y:S01]  /*2580*/  ISETP.LT.OR P2, PT, R3, 0x1, !P1 ;  /* 0x000000010300780c */ /* 0x000fe20004f41670 */
[----:B------:R-:W-:-:S05]  /*2590*/  @!P3 IMAD R111, R56, R90, R23 ;  /* 0x0000005a386fb224 */ /* 0x000fca00078e0217 */
[----:B------:R1:W-:Y:S01]  /*25a0*/  @!P3 STG.E.U8 desc[UR38][R14.64], R111 ;  /* 0x0000006f0e00b986 */ /* 0x0003e2000c101126 */
[----:B------:R-:W-:Y:S06]  /*25b0*/  @P4 BRA `(.L_x_38) ;  /* 0x00000000000c4947 */ /* 0x000fec0003800000 */
[----:B------:R-:W2:Y:S02]  /*25c0*/  LDG.E.U8 R98, desc[UR38][R104.64+0x1] ;  /* 0x0000012668627981 */ /* 0x000ea4000c1e1100 */
[----:B--2---:R-:W-:-:S05]  /*25d0*/  PRMT R56, R98, 0x8880, RZ ;  /* 0x0000888062387816 */ /* 0x004fca00000000ff */
[----:B------:R-:W-:-:S07]  /*25e0*/  IMAD R23, R56, R91, RZ ;  /* 0x0000005b38177224 */ /* 0x000fce00078e02ff */
.L_x_38:
[----:B------:R-:W-:Y:S05]  /*25f0*/  BSYNC B1 ;  /* 0x0000000000017941 */ /* 0x000fea0003800000 */
.L_x_37:
[----:B------:R-:W-:Y:S01]  /*2600*/  @!P4 IMAD R57, R57, R90, R23 ;  /* 0x0000005a3939c224 */ /* 0x000fe200078e0217 */
[----:B------:R-:W-:Y:S04]  /*2610*/  BSSY B1, `(.L_x_39) ;  /* 0x0000006000017945 */ /* 0x000fe80003800000 */
[----:B------:R2:W-:Y:S01]  /*2620*/  @!P4 STG.E.U8 desc[UR38][R14.64+0x1], R57 ;  /* 0x000001390e00c986 */ /* 0x0005e2000c101126 */
[----:B------:R-:W-:Y:S05]  /*2630*/  @P2 BRA `(.L_x_40) ;  /* 0x00000000000c2947 */ /* 0x000fea0003800000 */
[----:B------:R-:W3:Y:S02]  /*2640*/  LDG.E.U8 R98, desc[UR38][R108.64] ;  /* 0x000000266c627981 */ /* 0x000ee4000c1e1100 */
[----:B---3--:R-:W-:-:S05]  /*2650*/  PRMT R56, R98, 0x8880, RZ ;  /* 0x0000888062387816 */ /* 0x008fca00000000ff */
[----:B------:R-:W-:-:S07]  /*2660*/  IMAD R23, R56, R91, RZ ;  /* 0x0000005b38177224 */ /* 0x000fce00078e02ff */
.L_x_40:
[----:B------:R-:W-:Y:S05]  /*2670*/  BSYNC B1 ;  /* 0x0000000000017941 */ /* 0x000fea0003800000 */
.L_x_39:
[C---:B------:R-:W-:Y:S01]  /*2680*/  ISETP.LT.OR P4, PT, R3.reuse, 0x2, !P1 ;  /* 0x000000020300780c */ /* 0x040fe20004f81670 */
[----:B--2---:R-:W-:Y:S01]  /*2690*/  @!P2 IMAD R57, R58, R90, R23 ;  /* 0x0000005a3a39a224 */ /* 0x004fe200078e0217 */
[----:B------:R-:W-:Y:S01]  /*26a0*/  BSSY B1, `(.L_x_41) ;  /* 0x0000009000017945 */ /* 0x000fe20003800000 */
[C---:B------:R-:W-:Y:S02]  /*26b0*/  ISETP.LT.OR P3, PT, R3.reuse, 0x9, !P0 ;  /* 0x000000090300780c */ /* 0x040fe40004761670 */
[C---:B------:R-:W-:Y:S01]  /*26c0*/  ISETP.LT.OR P5, PT, R3.reuse, 0xa, !P0 ;  /* 0x0000000a0300780c */ /* 0x040fe200047a1670 */
[----:B------:R2:W-:Y:S01]  /*26d0*/  @!P2 STG.E.U8 desc[UR38][R4.64], R57 ;  /* 0x000000390400a986 */ /* 0x0005e2000c101126 */
[----:B------:R-:W-:-:S06]  /*26e0*/  ISETP.LT.OR P2, PT, R3, 0x9, !P1 ;  /* 0x000000090300780c */ /* 0x000fcc0004f41670 */
[----:B------:R-:W-:Y:S07]  /*26f0*/  @P4 BRA `(.L_x_42) ;  /* 0x00000000000c4947 */ /* 0x000fee0003800000 */
[----:B------:R-:W3:Y:S02]  /*2700*/  LDG.E.U8 R98, desc[UR38][R108.64+0x1] ;  /* 0x000001266c627981 */ /* 0x000ee4000c1e1100 */
[----:B---3--:R-:W-:-:S05]  /*2710*/  PRMT R56, R98, 0x8880, RZ ;  /* 0x0000888062387816 */ /* 0x008fca00000000ff */
[----:B------:R-:W-:-:S07]  /*2720*/  IMAD R23, R56, R91, RZ ;  /* 0x0000005b38177224 */ /* 0x000fce00078e02ff */
.L_x_42:
[----:B------:R-:W-:Y:S05]  /*2730*/  BSYNC B1 ;  /* 0x0000000000017941 */ /* 0x000fea0003800000 */
.L_x_41:
[----:B------:R-:W-:Y:S01]  /*2740*/  @!P4 IMAD R59, R59, R90, R23 ;  /* 0x0000005a3b3bc224 */ /* 0x000fe200078e0217 */
[----:B------:R-:W-:Y:S04]  /*2750*/  BSSY B1, `(.L_x_43) ;  /* 0x0000006000017945 */ /* 0x000fe80003800000 */
[----:B------:R3:W-:Y:S01]  /*2760*/  @!P4 STG.E.U8 desc[UR38][R4.64+0x1], R59 ;  /* 0x0000013b0400c986 */ /* 0x0007e2000c101126 */
[----:B------:R-:W-:Y:S05]  /*2770*/  @P3 BRA `(.L_x_44) ;  /* 0x00000000000c3947 */ /* 0x000fea0003800000 */
[----:B------:R-:W4:Y:S02]  /*2780*/  LDG.E.U8 R98, desc[UR38][R104.64+0x8] ;  /* 0x0000082668627981 */ /* 0x000f24000c1e1100 */
[----:B----4-:R-:W-:-:S05]  /*2790*/  PRMT R56, R98, 0x8880, RZ ;  /* 0x0000888062387816 */ /* 0x010fca00000000ff */
[----:B------:R-:W-:-:S07]  /*27a0*/  IMAD R23, R56, R91, RZ ;  /* 0x0000005b38177224 */ /* 0x000fce00078e02ff */
.L_x_44:
[----:B------:R-:W-:Y:S05]  /*27b0*/  BSYNC B1 ;  /* 0x0000000000017941 */ /* 0x000fea0003800000 */
.L_x_43:
[----:B--2---:R-:W-:Y:S01]  /*27c0*/  @!P3 IMAD R57, R60, R90, R23 ;  /* 0x0000005a3c39b224 */ /* 0x004fe200078e0217 */
[----:B------:R-:W-:Y:S04]  /*27d0*/  BSSY B1, `(.L_x_45) ;  /* 0x0000006000017945 */ /* 0x000fe80003800000 */
[----:B------:R2:W-:Y:S01]  /*27e0*/  @!P3 STG.E.U8 desc[UR38][R14.64+0x8], R57 ;  /* 0x000008390e00b986 */ /* 0x0005e2000c101126 */
[----:B------:R-:W-:Y:S05]  /*27f0*/  @P5 BRA `(.L_x_46) ;  /* 0x00000000000c5947 */ /* 0x000fea0003800000 */
[----:B------:R-:W4:Y:S02]  /*2800*/  LDG.E.U8 R98, desc[UR38][R104.64+0x9] ;  /* 0x0000092668627981 */ /* 0x000f24000c1e1100 */
[----:B----4-:R-:W-:-:S05]  /*2810*/  PRMT R56, R98, 0x8880, RZ ;  /* 0x0000888062387816 */ /* 0x010fca00000000ff */
[----:B------:R-:W-:-:S07]  /*2820*/  IMAD R23, R56, R91, RZ ;  /* 0x0000005b38177224 */ /* 0x000fce00078e02ff */
.L_x_46:
[----:B------:R-:W-:Y:S05]  /*2830*/  BSYNC B1 ;  /* 0x0000000000017941 */ /* 0x000fea0003800000 */
.L_x_45:
[----:B------:R-:W-:Y:S01]  /*2840*/  @!P5 IMAD R61, R61, R90, R23 ;  /* 0x0000005a3d3dd224 */ /* 0x000fe200078e0217 */
[----:B------:R-:W-:Y:S04]  /*2850*/  BSSY B1, `(.L_x_47) ;  /* 0x0000006000017945 */ /* 0x000fe80003800000 */
[----:B------:R4:W-:Y:S01]  /*2860*/  @!P5 STG.E.U8 desc[UR38][R14.64+0x9], R61 ;  /* 0x0000093d0e00d986 */ /* 0x0009e2000c101126 */
[----:B------:R-:W-:Y:S05]  /*2870*/  @P2 BRA `(.L_x_48) ;  /* 0x00000000000c2947 */ /* 0x000fea0003800000 */
[----:B------:R-:W5:Y:S02]  /*2880*/  LDG.E.U8 R98, desc[UR38][R108.64+0x8] ;  /* 0x000008266c627981 */ /* 0x000f64000c1e1100 */
[----:B-----5:R-:W-:-:S05]  /*2890*/  PRMT R56, R98, 0x8880, RZ ;  /* 0x0000888062387816 */ /* 0x020fca00000000ff */
[----:B------:R-:W-:-:S07]  /*28a0*/  IMAD R23, R56, R91, RZ ;  /* 0x0000005b38177224 */ /* 0x000fce00078e02ff */
.L_x_48:
[----:B------:R-:W-:Y:S05]  /*28b0*/  BSYNC B1 ;  /* 0x0000000000017941 */ /* 0x000fea0003800000 */
.L_x_47:
        /* <DEDUP_REMOVED lines=8> */
[----:B------:R-:W5:Y:S02]  /*2940*/  LDG.E.U8 R98, desc[UR38][R108.64+0x9] ;  /* 0x000009266c627981 */ /* 0x000f64000c1e1100 */
[----:B-----5:R-:W-:-:S05]  /*2950*/  PRMT R56, R98, 0x8880, RZ ;  /* 0x0000888062387816 */ /* 0x020fca00000000ff */
[----:B------:R-:W-:-:S07]  /*2960*/  IMAD R23, R56, R91, RZ ;  /* 0x0000005b38177224 */ /* 0x000fce00078e02ff */
.L_x_50:
[----:B------:R-:W-:Y:S05]  /*2970*/  BSYNC B1 ;  /* 0x0000000000017941 */ /* 0x000fea0003800000 */
.L_x_49:
[----:B------:R-:W-:Y:S01]  /*2980*/  @!P4 IMAD R63, R63, R90, R23 ;  /* 0x0000005a3f3fc224 */ /* 0x000fe200078e0217 */
[----:B------:R-:W-:Y:S04]  /*2990*/  BSSY B1, `(.L_x_51) ;  /* 0x0000006000017945 */ /* 0x000fe80003800000 */
[----:B------:R0:W-:Y:S01]  /*29a0*/  @!P4 STG.E.U8 desc[UR38][R4.64+0x9], R63 ;  /* 0x0000093f0400c986 */ /* 0x0001e2000c101126 */
[----:B------:R-:W-:Y:S05]  /*29b0*/  @P3 BRA `(.L_x_52) ;  /* 0x00000000000c3947 */ /* 0x000fea0003800000 */
[----:B------:R-:W5:Y:S02]  /*29c0*/  LDG.E.U8 R98, desc[UR38][R104.64+0x10] ;  /* 0x0000102668627981 */ /* 0x000f64000c1e1100 */
[----:B-----5:R-:W-:-:S05]  /*29d0*/  PRMT R56, R98, 0x8880, RZ ;  /* 0x0000888062387816 */ /* 0x020fca00000000ff */
[----:B------:R-:W-:-:S07]  /*29e0*/  IMAD R23, R56, R91, RZ ;  /* 0x0000005b38177224 */ /* 0x000fce00078e02ff */
.L_x_52:
[----:B------:R-:W-:Y:S05]  /*29f0*/  BSYNC B1 ;  /* 0x0000000000017941 */ /* 0x000fea0003800000 */
.L_x_51:
[----:B--2---:R-:W-:Y:S01]  /*2a00*/  @!P3 IMAD R57, R64, R90, R23 ;  /* 0x0000005a4039b224 */ /* 0x004fe200078e0217 */
[----:B------:R-:W-:Y:S04]  /*2a10*/  BSSY B1, `(.L_x_53) ;  /* 0x0000006000017945 */ /* 0x000fe80003800000 */
[----:B------:R2:W-:Y:S01]  /*2a20*/  @!P3 STG.E.U8 desc[UR38][R14.64+0x10], R57 ;  /* 0x000010390e00b986 */ /* 0x0005e2000c101126 */
[----:B------:R-:W-:Y:S05]  /*2a30*/  @P5 BRA `(.L_x_54) ;  /* 0x00000000000c5947 */ /* 0x000fea0003800000 */
[----:B------:R-:W5:Y:S02]  /*2a40*/  LDG.E.U8 R98, desc[UR38][R104.64+0x11] ;  /* 0x0000112668627981 */ /* 0x000f64000c1e1100 */
[----:B-----5:R-:W-:-:S05]  /*2a50*/  PRMT R56, R98, 0x8880, RZ ;  /* 0x0000888062387816 */ /* 0x020fca00000000ff */
[----:B------:R-:W-:-:S07]  /*2a60*/  IMAD R23, R56, R91, RZ ;  /* 0x0000005b38177224 */ /* 0x000fce00078e02ff */
.L_x_54:
[----:B------:R-:W-:Y:S05]  /*2a70*/  BSYNC B1 ;  /* 0x0000000000017941 */ /* 0x000fea0003800000 */
.L_x_53:
[----:B------:R-:W-:Y:S01]  /*2a80*/  @!P5 IMAD R65, R65, R90, R23 ;  /* 0x0000005a4141d224 */ /* 0x000fe200078e0217 */
[----:B------:R-:W-:Y:S04]  /*2a90*/  BSSY B1, `(.L_x_55) ;  /* 0x0000006000017945 */ /* 0x000fe80003800000 */
[----:B------:R0:W-:Y:S01]  /*2aa0*/  @!P5 STG.E.U8 desc[UR38][R14.64+0x11], R65 ;  /* 0x000011410e00d986 */ /* 0x0001e2000c101126 */
[----:B------:R-:W-:Y:S05]  /*2ab0*/  @P2 BRA `(.L_x_56) ;  /* 0x00000000000c2947 */ /* 0x000fea0003800000 */
[----:B------:R-:W5:Y:S02]  /*2ac0*/  LDG.E.U8 R98, desc[UR38][R108.64+0x10] ;  /* 0x000010266c627981 */ /* 0x000f64000c1e1100 */
[----:B-----5:R-:W-:-:S05]  /*2ad0*/  PRMT R56, R98, 0x8880, RZ ;  /* 0x0000888062387816 */ /* 0x020fca00000000ff */
[----:B------:R-:W-:-:S07]  /*2ae0*/  IMAD R23, R56, R91, RZ ;  /* 0x0000005b38177224 */ /* 0x000fce00078e02ff */
.L_x_56:
[----:B------:R-:W-:Y:S05]  /*2af0*/  BSYNC B1 ;  /* 0x0000000000017941 */ /* 0x000fea0003800000 */
.L_x_55:
        /* <DEDUP_REMOVED lines=11> */
.L_x_58:
[----:B------:R-:W-:Y:S05]  /*2bb0*/  BSYNC B1 ;  /* 0x0000000000017941 */ /* 0x000fea0003800000 */
.L_x_57:
[----:B------:R-:W-:Y:S01]  /*2bc0*/  @!P4 IMAD R67, R67, R90, R23 ;  /* 0x0000005a4343c224 */ /* 0x000fe200078e0217 */
[----:B------:R-:W-:Y:S04]  /*2bd0*/  BSSY B1, `(.L_x_59) ;  /* 0x0000006000017945 */ /* 0x000fe80003800000 */
[----:B------:R0:W-:Y:S01]  /*2be0*/  @!P4 STG.E.U8 desc[UR38][R4.64+0x11], R67 ;  /* 0x000011430400c986 */ /* 0x0001e2000c101126 */
[----:B------:R-:W-:Y:S05]  /*2bf0*/  @P3 BRA `(.L_x_60) ;  /* 0x00000000000c3947 */ /* 0x000fea0003800000 */
[----:B------:R-:W5:Y:S02]  /*2c00*/  LDG.E.U8 R98, desc[UR38][R104.64+0x18] ;  /* 0x0000182668627981 */ /* 0x000f64000c1e1100 */
[----:B-----5:R-:W-:-:S05]  /*2c10*/  PRMT R56, R98, 0x8880, RZ ;  /* 0x0000888062387816 */ /* 0x020fca00000000ff */
[----:B------:R-:W-:-:S07]  /*2c20*/  IMAD R23, R56, R91, RZ ;  /* 0x0000005b38177224 */ /* 0x000fce00078e02ff */
.L_x_60:
[----:B------:R-:W-:Y:S05]  /*2c30*/  BSYNC B1 ;  /* 0x0000000000017941 */ /* 0x000fea0003800000 */
.L_x_59:
[----:B--2---:R-:W-:Y:S01]  /*2c40*/  @!P3 IMAD R57, R68, R90, R23 ;  /* 0x0000005a4439b224 */ /* 0x004fe200078e0217 */
[----:B------:R-:W-:Y:S04]  /*2c50*/  BSSY B1, `(.L_x_61) ;  /* 0x0000006000017945 */ /* 0x000fe80003800000 */
[----:B------:R2:W-:Y:S01]  /*2c60*/  @!P3 STG.E.U8 desc[UR38][R14.64+0x18], R57 ;  /* 0x000018390e00b986 */ /* 0x0005e2000c101126 */
[----:B------:R-:W-:Y:S05]  /*2c70*/  @P5 BRA `(.L_x_62) ;  /* 0x00000000000c5947 */ /* 0x000fea0003800000 */
[----:B------:R-:W5:Y:S02]  /*2c80*/  LDG.E.U8 R98, desc[UR38][R104.64+0x19] ;  /* 0x0000192668627981 */ /* 0x000f64000c1e1100 */
[----:B-----5:R-:W-:-:S05]  /*2c90*/  PRMT R56, R98, 0x8880, RZ ;  /* 0x0000888062387816 */ /* 0x020fca00000000ff */
[----:B------:R-:W-:-:S07]  /*2ca0*/  IMAD R23, R56, R91, RZ ;  /* 0x0000005b38177224 */ /* 0x000fce00078e02ff */
.L_x_62:
[----:B------:R-:W-:Y:S05]  /*2cb0*/  BSYNC B1 ;  /* 0x0000000000017941 */ /* 0x000fea0003800000 */
.L_x_61:
[----:B------:R-:W-:Y:S01]  /*2cc0*/  @!P5 IMAD R69, R69, R90, R23 ;  /* 0x0000005a4545d224 */ /* 0x000fe200078e0217 */
[----:B------:R-:W-:Y:S04]  /*2cd0*/  BSSY B1, `(.L_x_63) ;  /* 0x0000006000017945 */ /* 0x000fe80003800000 */
[----:B------:R0:W-:Y:S01]  /*2ce0*/  @!P5 STG.E.U8 desc[UR38][R14.64+0x19], R69 ;  /* 0x000019450e00d986 */ /* 0x0001e2000c101126 */
[----:B------:R-:W-:Y:S05]  /*2cf0*/  @P2 BRA `(.L_x_64) ;  /* 0x00000000000c2947 */ /* 0x000fea0003800000 */
[----:B------:R-:W5:Y:S02]  /*2d00*/  LDG.E.U8 R98, desc[UR38][R108.64+0x18] ;  /* 0x000018266c627981 */ /* 0x000f64000c1e1100 */
[----:B-----5:R-:W-:-:S05]  /*2d10*/  PRMT R56, R98, 0x8880, RZ ;  /* 0x0000888062387816 */ /* 0x020fca00000000ff */
[----:B------:R-:W-:-:S07]  /*2d20*/  IMAD R23, R56, R91, RZ ;  /* 0x0000005b38177224 */ /* 0x000fce00078e02ff */
.L_x_64:
[----:B------:R-:W-:Y:S05]  /*2d30*/  BSYNC B1 ;  /* 0x0000000000017941 */ /* 0x000fea0003800000 */
.L_x_63:
        /* <DEDUP_REMOVED lines=11> */
.L_x_66:
[----:B------:R-:W-:Y:S05]  /*2df0*/  BSYNC B1 ;  /* 0x0000000000017941 */ /* 0x000fea0003800000 */
.L_x_65:
[----:B------:R-:W-:Y:S01]  /*2e00*/  @!P4 IMAD R71, R71, R90, R23 ;  /* 0x0000005a4747c224 */ /* 0x000fe200078e0217 */
[----:B------:R-:W-:Y:S04]  /*2e10*/  BSSY B1, `(.L_x_67) ;  /* 0x0000006000017945 */ /* 0x000fe80003800000 */
[----:B------:R0:W-:Y:S01]  /*2e20*/  @!P4 STG.E.U8 desc[UR38][R4.64+0x19], R71 ;  /* 0x000019470400c986 */ /* 0x0001e2000c101126 */
[----:B------:R-:W-:Y:S05]  /*2e30*/  @P3 BRA `(.L_x_68) ;  /* 0x00000000000c3947 */ /* 0x000fea0003800000 */
[----:B------:R-:W5:Y:S02]  /*2e40*/  LDG.E.U8 R98, desc[UR38][R104.64+0x20] ;  /* 0x0000202668627981 */ /* 0x000f64000c1e1100 */
[----:B-----5:R-:W-:-:S05]  /*2e50*/  PRMT R56, R98, 0x8880, RZ ;  /* 0x0000888062387816 */ /* 0x020fca00000000ff */
[----:B------:R-:W-:-:S07]  /*2e60*/  IMAD R23, R56, R91, RZ ;  /* 0x0000005b38177224 */ /* 0x000fce00078e02ff */
.L_x_68:
[----:B------:R-:W-:Y:S05]  /*2e70*/  BSYNC B1 ;  /* 0x0000000000017941 */ /* 0x000fea0003800000 */
.L_x_67:
[----:B--2---:R-:W-:Y:S01]  /*2e80*/  @!P3 IMAD R57, R72, R90, R23 ;  /* 0x0000005a4839b224 */ /* 0x004fe200078e0217 */
[----:B------:R-:W-:Y:S04]  /*2e90*/  BSSY B1, `(.L_x_69) ;  /* 0x0000006000017945 */ /* 0x000fe80003800000 */
[----:B------:R2:W-:Y:S01]  /*2ea0*/  @!P3 STG.E.U8 desc[UR38][R14.64+0x20], R57 ;  /* 0x000020390e00b986 */ /* 0x0005e2000c101126 */
[----:B------:R-:W-:Y:S05]  /*2eb0*/  @P5 BRA `(.L_x_70) ;  /* 0x00000000000c5947 */ /* 0x000fea0003800000 */
[----:B------:R-:W5:Y:S02]  /*2ec0*/  LDG.E.U8 R98, desc[UR38][R104.64+0x21] ;  /* 0x0000212668627981 */ /* 0x000f64000c1e1100 */
[----:B-----5:R-:W-:-:S05]  /*2ed0*/  PRMT R56, R98, 0x8880, RZ ;  /* 0x0000888062387816 */ /* 0x020fca00000000ff */
[----:B------:R-:W-:-:S07]  /*2ee0*/  IMAD R23, R56, R91, RZ ;  /* 0x0000005b38177224 */ /* 0x000fce00078e02ff */
.L_x_70:
[----:B------:R-:W-:Y:S05]  /*2ef0*/  BSYNC B1 ;  /* 0x0000000000017941 */ /* 0x000fea0003800000 */
.L_x_69:
[----:B------:R-:W-:Y:S01]  /*2f00*/  @!P5 IMAD R73, R73, R90, R23 ;  /* 0x0000005a4949d224 */ /* 0x000fe200078e0217 */
[----:B------:R-:W-:Y:S04]  /*2f10*/  BSSY B1, `(.L_x_71) ;  /* 0x0000006000017945 */ /* 0x000fe80003800000 */
[----:B------:R0:W-:Y:S01]  /*2f20*/  @!P5 STG.E.U8 desc[UR38][R14.64+0x21], R73 ;  /* 0x000021490e00d986 */ /* 0x0001e2000c101126 */
[----:B------:R-:W-:Y:S05]  /*2f30*/  @P2 BRA `(.L_x_72) ;  /* 0x00000000000c2947 */ /* 0x000fea0003800000 */
[----:B------:R-:W5:Y:S02]  /*2f40*/  LDG.E.U8 R98, desc[UR38][R108.64+0x20] ;  /* 0x000020266c627981 */ /* 0x000f64000c1e1100 */
[----:B-----5:R-:W-:-:S05]  /*2f50*/  PRMT R56, R98, 0x8880, RZ ;  /* 0x0000888062387816 */ /* 0x020fca00000000ff */
[----:B------:R-:W-:-:S07]  /*2f60*/  IMAD R23, R56, R91, RZ ;  /* 0x0000005b38177224 */ /* 0x000fce00078e02ff */
.L_x_72:
[----:B------:R-:W-:Y:S05]  /*2f70*/  BSYNC B1 ;  /* 0x0000000000017941 */ /* 0x000fea0003800000 */
.L_x_71:
        /* <DEDUP_REMOVED lines=11> */
.L_x_74:
[----:B------:R-:W-:Y:S05]  /*3030*/  BSYNC B1 ;  /* 0x0000000000017941 */ /* 0x000fea0003800000 */
.L_x_73:
[----:B------:R-:W-:Y:S01]  /*3040*/  @!P4 IMAD R75, R75, R90, R23 ;  /* 0x0000005a4b4bc224 */ /* 0x000fe200078e0217 */
[----:B------:R-:W-:Y:S04]  /*3050*/  BSSY B1, `(.L_x_75) ;  /* 0x0000006000017945 */ /* 0x000fe80003800000 */
[----:B------:R0:W-:Y:S01]  /*3060*/  @!P4 STG.E.U8 desc[UR38][R4.64+0x21], R75 ;  /* 0x0000214b0400c986 */ /* 0x0001e2000c101126 */
[----:B------:R-:W-:Y:S05]  /*3070*/  @P3 BRA `(.L_x_76) ;  /* 0x00000000000c3947 */ /* 0x000fea0003800000 */
[----:B------:R-:W5:Y:S02]  /*3080*/  LDG.E.U8 R98, desc[UR38][R104.64+0x28] ;  /* 0x0000282668627981 */ /* 0x000f64000c1e1100 */
[----:B-----5:R-:W-:-:S05]  /*3090*/  PRMT R56, R98, 0x8880, RZ ;  /* 0x0000888062387816 */ /* 0x020fca00000000ff */
[----:B------:R-:W-:-:S07]  /*30a0*/  IMAD R23, R56, R91, RZ ;  /* 0x0000005b38177224 */ /* 0x000fce00078e02ff */
.L_x_76:
[----:B------:R-:W-:Y:S05]  /*30b0*/  BSYNC B1 ;  /* 0x0000000000017941 */ /* 0x000fea0003800000 */
.L_x_75:
[----:B--2---:R-:W-:Y:S01]  /*30c0*/  @!P3 IMAD R57, R76, R90, R23 ;  /* 0x0000005a4c39b224 */ /* 0x004fe200078e0217 */
[----:B------:R-:W-:Y:S04]  /*30d0*/  BSSY B1, `(.L_x_77) ;  /* 0x0000006000017945 */ /* 0x000fe80003800000 */
[----:B------:R2:W-:Y:S01]  /*30e0*/  @!P3 STG.E.U8 desc[UR38][R14.64+0x28], R57 ;  /* 0x000028390e00b986 */ /* 0x0005e2000c101126 */
[----:B------:R-:W-:Y:S05]  /*30f0*/  @P5 BRA `(.L_x_78) ;  /* 0x00000000000c5947 */ /* 0x000fea0003800000 */
[----:B------:R-:W5:Y:S02]  /*3100*/  LDG.E.U8 R98, desc[UR38][R104.64+0x29] ;  /* 0x0000292668627981 */ /* 0x000f64000c1e1100 */
[----:B-----5:R-:W-:-:S05]  /*3110*/  PRMT R56, R98, 0x8880, RZ ;  /* 0x0000888062387816 */ /* 0x020fca00000000ff */
[----:B------:R-:W-:-:S07]  /*3120*/  IMAD R23, R56, R91, RZ ;  /* 0x0000005b38177224 */ /* 0x000fce00078e02ff */
.L_x_78:
[----:B------:R-:W-:Y:S05]  /*3130*/  BSYNC B1 ;  /* 0x0000000000017941 */ /* 0x000fea0003800000 */
.L_x_77:
[----:B------:R-:W-:Y:S01]  /*3140*/  @!P5 IMAD R77, R77, R90, R23 ;  /* 0x0000005a4d4dd224 */ /* 0x000fe200078e0217 */
[----:B------:R-:W-:Y:S04]  /*3150*/  BSSY B1, `(.L_x_79) ;  /* 0x0000006000017945 */ /* 0x000fe80003800000 */
[----:B------:R0:W-:Y:S01]  /*3160*/  @!P5 STG.E.U8 desc[UR38][R14.64+0x29], R77 ;  /* 0x0000294d0e00d986 */ /* 0x0001e2000c101126 */
[----:B------:R-:W-:Y:S05]  /*3170*/  @P2 BRA `(.L_x_80) ;  /* 0x00000000000c2947 */ /* 0x000fea0003800000 */
[----:B------:R-:W5:Y:S02]  /*3180*/  LDG.E.U8 R98, desc[UR38][R108.64+0x28] ;  /* 0x000028266c627981 */ /* 0x000f64000c1e1100 */
[----:B-----5:R-:W-:-:S05]  /*3190*/  PRMT R56, R98, 0x8880, RZ ;  /* 0x0000888062387816 */ /* 0x020fca00000000ff */
[----:B------:R-:W-:-:S07]  /*31a0*/  IMAD R23, R56, R91, RZ ;  /* 0x0000005b38177224 */ /* 0x000fce00078e02ff */
.L_x_80:
[----:B------:R-:W-:Y:S05]  /*31b0*/  BSYNC B1 ;  /* 0x0000000000017941 */ /* 0x000fea0003800000 */
.L_x_79:
        /* <DEDUP_REMOVED lines=11> */
.L_x_82:
[----:B------:R-:W-:Y:S05]  /*3270*/  BSYNC B1 ;  /* 0x0000000000017941 */ /* 0x000fea0003800000 */
.L_x_81:
[----:B------:R-:W-:Y:S01]  /*3280*/  @!P4 IMAD R79, R79, R90, R23 ;  /* 0x0000005a4f4fc224 */ /* 0x000fe200078e0217 */
[----:B------:R-:W-:Y:S04]  /*3290*/  BSSY B1, `(.L_x_83) ;  /* 0x0000006000017945 */ /* 0x000fe80003800000 */
[----:B------:R0:W-:Y:S01]  /*32a0*/  @!P4 STG.E.U8 desc[UR38][R4.64+0x29], R79 ;  /* 0x0000294f0400c986 */ /* 0x0001e2000c101126 */
[----:B------:R-:W-:Y:S05]  /*32b0*/  @P3 BRA `(.L_x_84) ;  /* 0x00000000000c3947 */ /* 0x000fea0003800000 */
[----:B------:R-:W5:Y:S02]  /*32c0*/  LDG.E.U8 R98, desc[UR38][R104.64+0x30] ;  /* 0x0000302668627981 */ /* 0x000f64000c1e1100 */
[----:B-----5:R-:W-:-:S05]  /*32d0*/  PRMT R56, R98, 0x8880, RZ ;  /* 0x0000888062387816 */ /* 0x020fca00000000ff */
[----:B------:R-:W-:-:S07]  /*32e0*/  IMAD R23, R56, R91, RZ ;  /* 0x0000005b38177224 */ /* 0x000fce00078e02ff */
.L_x_84:
[----:B------:R-:W-:Y:S05]  /*32f0*/  BSYNC B1 ;  /* 0x0000000000017941 */ /* 0x000fea0003800000 */
.L_x_83:
[----:B--2---:R-:W-:Y:S01]  /*3300*/  @!P3 IMAD R57, R80, R90, R23 ;  /* 0x0000005a5039b224 */ /* 0x004fe200078e0217 */
[----:B------:R-:W-:Y:S04]  /*3310*/  BSSY B1, `(.L_x_85) ;  /* 0x0000006000017945 */ /* 0x000fe80003800000 */
[----:B------:R2:W-:Y:S01]  /*3320*/  @!P3 STG.E.U8 desc[UR38][R14.64+0x30], R57 ;  /* 0x000030390e00b986 */ /* 0x0005e2000c101126 */
[----:B------:R-:W-:Y:S05]  /*3330*/  @P5 BRA `(.L_x_86) ;  /* 0x00000000000c5947 */ /* 0x000fea0003800000 */
[----:B------:R-:W5:Y:S02]  /*3340*/  LDG.E.U8 R98, desc[UR38][R104.64+0x31] ;  /* 0x0000312668627981 */ /* 0x000f64000c1e1100 */
[----:B-----5:R-:W-:-:S05]  /*3350*/  PRMT R56, R98, 0x8880, RZ ;  /* 0x0000888062387816 */ /* 0x020fca00000000ff */
[----:B------:R-:W-:-:S07]  /*3360*/  IMAD R23, R56, R91, RZ ;  /* 0x0000005b38177224 */ /* 0x000fce00078e02ff */
.L_x_86:
[----:B------:R-:W-:Y:S05]  /*3370*/  BSYNC B1 ;  /* 0x0000000000017941 */ /* 0x000fea0003800000 */
.L_x_85:
[----:B------:R-:W-:Y:S01]  /*3380*/  @!P5 IMAD R81, R81, R90, R23 ;  /* 0x0000005a5151d224 */ /* 0x000fe200078e0217 */
[----:B------:R-:W-:Y:S04]  /*3390*/  BSSY B1, `(.L_x_87) ;  /* 0x0000006000017945 */ /* 0x000fe80003800000 */
[----:B------:R0:W-:Y:S01]  /*33a0*/  @!P5 STG.E.U8 desc[UR38][R14.64+0x31], R81 ;  /* 0x000031510e00d986 */ /* 0x0001e2000c101126 */
[----:B------:R-:W-:Y:S05]  /*33b0*/  @P2 BRA `(.L_x_88) ;  /* 0x00000000000c2947 */ /* 0x000fea0003800000 */
[----:B------:R-:W5:Y:S02]  /*33c0*/  LDG.E.U8 R98, desc[UR38][R108.64+0x30] ;  /* 0x000030266c627981 */ /* 0x000f64000c1e1100 */
[----:B-----5:R-:W-:-:S05]  /*33d0*/  PRMT R56, R98, 0x8880, RZ ;  /* 0x0000888062387816 */ /* 0x020fca00000000ff */
[----:B------:R-:W-:-:S07]  /*33e0*/  IMAD R23, R56, R91, RZ ;  /* 0x0000005b38177224 */ /* 0x000fce00078e02ff */
.L_x_88:
[----:B------:R-:W-:Y:S05]  /*33f0*/  BSYNC B1 ;  /* 0x0000000000017941 */ /* 0x000fea0003800000 */
.L_x_87:
[C---:B------:R-:W-:Y:S01]  /*3400*/  ISETP.LT.OR P4, PT, R3.reuse, 0x32, !P1 ;  /* 0x000000320300780c */ /* 0x040fe20004f81670 */
[----:B--2---:R-:W-:Y:S01]  /*3410*/  @!P2 IMAD R57, R82, R90, R23 ;  /* 0x0000005a5239a224 */ /* 0x004fe200078e0217 */
[----:B------:R-:W-:Y:S01]  /*3420*/  BSSY B1, `(.L_x_89) ;  /* 0x000000b000017945 */ /* 0x000fe20003800000 */
[C---:B------:R-:W-:Y:S02]  /*3430*/  ISETP.LT.OR P3, PT, R3.reuse, 0x39, !P0 ;  /* 0x000000390300780c */ /* 0x040fe40004761670 */
[----:B---3--:R-:W-:Y:S01]  /*3440*/  IADD3 R59, P5, R10, 0x80, RZ ;  /* 0x000000800a3b7810 */ /* 0x008fe20007fbe0ff */
[----:B------:R2:W-:Y:S01]  /*3450*/  @!P2 STG.E.U8 desc[UR38][R4.64+0x30], R57 ;  /* 0x000030390400a986 */ /* 0x0005e2000c101126 */
[C---:B------:R-:W-:Y:S02]  /*3460*/  ISETP.LT.OR P2, PT, R3.reuse, 0x39, !P1 ;  /* 0x000000390300780c */ /* 0x040fe40004f41670 */
[C---:B------:R-:W-:Y:S02]  /*3470*/  ISETP.LT.OR P0, PT, R3.reuse, 0x3a, !P0 ;  /* 0x0000003a0300780c */ /* 0x040fe40004701670 */
[----:B------:R-:W-:-:S02]  /*3480*/  ISETP.LT.OR P1, PT, R3, 0x3a, !P1 ;  /* 0x0000003a0300780c */ /* 0x000fc40004f21670 */
[----:B------:R-:W-:Y:S11]  /*3490*/  @P4 BRA `(.L_x_90) ;  /* 0x00000000000c4947 */ /* 0x000ff60003800000 */
[----:B------:R-:W3:Y:S02]  /*34a0*/  LDG.E.U8 R98, desc[UR38][R108.64+0x31] ;  /* 0x000031266c627981 */ /* 0x000ee4000c1e1100 */
[----:B---3--:R-:W-:-:S05]  /*34b0*/  PRMT R56, R98, 0x8880, RZ ;  /* 0x0000888062387816 */ /* 0x008fca00000000ff */
[----:B------:R-:W-:-:S07]  /*34c0*/  IMAD R23, R56, R91, RZ ;  /* 0x0000005b38177224 */ /* 0x000fce00078e02ff */
.L_x_90:
[----:B------:R-:W-:Y:S05]  /*34d0*/  BSYNC B1 ;  /* 0x0000000000017941 */ /* 0x000fea0003800000 */
.L_x_89:
[----:B------:R-:W-:Y:S01]  /*34e0*/  @!P4 IMAD R83, R83, R90, R23 ;  /* 0x0000005a5353c224 */ /* 0x000fe200078e0217 */
[----:B------:R-:W-:Y:S04]  /*34f0*/  BSSY B1, `(.L_x_91) ;  /* 0x0000006000017945 */ /* 0x000fe80003800000 */
[----:B------:R3:W-:Y:S01]  /*3500*/  @!P4 STG.E.U8 desc[UR38][R4.64+0x31], R83 ;  /* 0x000031530400c986 */ /* 0x0007e2000c101126 */
[----:B------:R-:W-:Y:S05]  /*3510*/  @P3 BRA `(.L_x_92) ;  /* 0x00000000000c3947 */ /* 0x000fea0003800000 */
[----:B------:R-:W5:Y:S02]  /*3520*/  LDG.E.U8 R98, desc[UR38][R104.64+0x38] ;  /* 0x0000382668627981 */ /* 0x000f64000c1e1100 */
[----:B-----5:R-:W-:-:S05]  /*3530*/  PRMT R56, R98, 0x8880, RZ ;  /* 0x0000888062387816 */ /* 0x020fca00000000ff */
[----:B------:R-:W-:-:S07]  /*3540*/  IMAD R23, R56, R91, RZ ;  /* 0x0000005b38177224 */ /* 0x000fce00078e02ff */
.L_x_92:
[----:B------:R-:W-:Y:S05]  /*3550*/  BSYNC B1 ;  /* 0x0000000000017941 */ /* 0x000fea0003800000 */
.L_x_91:
[----:B--2---:R-:W-:Y:S01]  /*3560*/  @!P3 IMAD R57, R84, R90, R23 ;  /* 0x0000005a5439b224 */ /* 0x004fe200078e0217 */
[----:B------:R-:W-:Y:S01]  /*3570*/  BSSY B1, `(.L_x_93) ;  /* 0x0000007000017945 */ /* 0x000fe20003800000 */
[----:B------:R-:W-:-:S03]  /*3580*/  IMAD.X R11, RZ, RZ, R11, P5 ;  /* 0x000000ffff0b7224 */ /* 0x000fc600028e060b */
[----:B------:R2:W-:Y:S01]  /*3590*/  @!P3 STG.E.U8 desc[UR38][R14.64+0x38], R57 ;  /* 0x000038390e00b986 */ /* 0x0005e2000c101126 */
[----:B------:R-:W-:Y:S05]  /*35a0*/  @P0 BRA `(.L_x_94) ;  /* 0x00000000000c0947 */ /* 0x000fea0003800000 */
[----:B------:R-:W5:Y:S02]  /*35b0*/  LDG.E.U8 R98, desc[UR38][R104.64+0x39] ;  /* 0x0000392668627981 */ /* 0x000f64000c1e1100 */
[----:B-----5:R-:W-:-:S05]  /*35c0*/  PRMT R10, R98, 0x8880, RZ ;  /* 0x00008880620a7816 */ /* 0x020fca00000000ff */
[----:B------:R-:W-:-:S07]  /*35d0*/  IMAD R23, R10, R91, RZ ;  /* 0x0000005b0a177224 */ /* 0x000fce00078e02ff */
.L_x_94:
[----:B------:R-:W-:Y:S05]  /*35e0*/  BSYNC B1 ;  /* 0x0000000000017941 */ /* 0x000fea0003800000 */
.L_x_93:
[----:B------:R-:W-:Y:S01]  /*35f0*/  @!P0 IMAD R85, R85, R90, R23 ;  /* 0x0000005a55558224 */ /* 0x000fe200078e0217 */
[----:B------:R-:W-:Y:S01]  /*3600*/  BSSY B1, `(.L_x_95) ;  /* 0x0000007000017945 */ /* 0x000fe20003800000 */
[----:B------:R-:W-:-:S03]  /*3610*/  IMAD R56, R11, R102, RZ ;  /* 0x000000660b387224 */ /* 0x000fc600078e02ff */
[----:B------:R0:W-:Y:S01]  /*3620*/  @!P0 STG.E.U8 desc[UR38][R14.64+0x39], R85 ;  /* 0x000039550e008986 */ /* 0x0001e2000c101126 */
[----:B------:R-:W-:Y:S05]  /*3630*/  @P2 BRA `(.L_x_96) ;  /* 0x00000000000c2947 */ /* 0x000fea0003800000 */
[----:B------:R-:W5:Y:S02]  /*3640*/  LDG.E.U8 R98, desc[UR38][R108.64+0x38] ;  /* 0x000038266c627981 */ /* 0x000f64000c1e1100 */
[----:B-----5:R-:W-:-:S05]  /*3650*/  PRMT R10, R98, 0x8880, RZ ;  /* 0x00008880620a7816 */ /* 0x020fca00000000ff */
[----:B------:R-:W-:-:S07]  /*3660*/  IMAD R23, R10, R91, RZ ;  /* 0x0000005b0a177224 */ /* 0x000fce00078e02ff */
.L_x_96:
[----:B------:R-:W-:Y:S05]  /*3670*/  BSYNC B1 ;  /* 0x0000000000017941 */ /* 0x000fea0003800000 */
.L_x_95:
[----:B------:R-:W-:Y:S01]  /*3680*/  @!P2 IMAD R11, R86, R90, R23 ;  /* 0x0000005a560ba224 */ /* 0x000fe200078e0217 */
[----:B------:R-:W-:Y:S01]  /*3690*/  BSSY B1, `(.L_x_97) ;  /* 0x0000009000017945 */ /* 0x000fe20003800000 */
[C---:B012-4-:R-:W-:Y:S02]  /*36a0*/  IMAD R15, R59.reuse, R103, R56 ;  /* 0x000000673b0f7224 */ /* 0x057fe400078e0238 */
[CC--:B------:R-:W-:Y:S01]  /*36b0*/  IMAD.WIDE.U32 R106, R59.reuse, R102.reuse, R106 ;  /* 0x000000663b6a7225 */ /* 0x0c0fe200078e006a */
[----:B------:R0:W-:Y:S03]  /*36c0*/  @!P2 STG.E.U8 desc[UR38][R4.64+0x38], R11 ;  /* 0x0000380b0400a986 */ /* 0x0001e6000c101126 */
[----:B------:R-:W-:Y:S01]  /*36d0*/  IMAD.WIDE.U32 R102, R59, R102, R100 ;  /* 0x000000663b667225 */ /* 0x000fe200078e0064 */
[----:B------:R-:W-:Y:S06]  /*36e0*/  @P1 BRA `(.L_x_98) ;  /* 0x00000000000c1947 */ /* 0x000fec0003800000 */
[----:B------:R-:W2:Y:S02]  /*36f0*/  LDG.E.U8 R98, desc[UR38][R108.64+0x39] ;  /* 0x000039266c627981 */ /* 0x000ea4000c1e1100 */
[----:B--2---:R-:W-:-:S05]  /*3700*/  PRMT R10, R98, 0x8880, RZ ;  /* 0x00008880620a7816 */ /* 0x004fca00000000ff */
[----:B------:R-:W-:-:S07]  /*3710*/  IMAD R23, R10, R91, RZ ;  /* 0x0000005b0a177224 */ /* 0x000fce00078e02ff */
.L_x_98:
[----:B------:R-:W-:Y:S05]  /*3720*/  BSYNC B1 ;  /* 0x0000000000017941 */ /* 0x000fea0003800000 */
.L_x_97:
[----:B------:R-:W-:Y:S01]  /*3730*/  @!P1 IMAD R87, R87, R90, R23 ;  /* 0x0000005a57579224 */ /* 0x000fe200078e0217 */
[----:B------:R-:W-:Y:S01]  /*3740*/  ISETP.GE.AND P2, PT, R99, 0x81, PT ;  /* 0x000000816300780c */ /* 0x000fe20003f46270 */
[----:B------:R-:W-:Y:S01]  /*3750*/  BSSY B1, `(.L_x_99) ;  /* 0x000000c000017945 */ /* 0x000fe20003800000 */
[----:B------:R-:W-:Y:S02]  /*3760*/  IADD3 R10, P5, R102, R12, RZ ;  /* 0x0000000c660a7210 */ /* 0x000fe40007fbe0ff */
[----:B------:R1:W-:Y:S01]  /*3770*/  @!P1 STG.E.U8 desc[UR38][R4.64+0x39], R87 ;  /* 0x0000395704009986 */ /* 0x0003e2000c101126 */
[----:B------:R-:W-:Y:S02]  /*3780*/  ISETP.LT.OR P1, PT, R3, 0x1, !P2 ;  /* 0x000000010300780c */ /* 0x000fe40005721670 */
[----:B0-----:R-:W-:Y:S02]  /*3790*/  IADD3.X R11, R13, R103, R15, P5, !PT ;  /* 0x000000670d0b7210 */ /* 0x001fe40002ffe40f */
[----:B------:R-:W-:-:S02]  /*37a0*/  ISETP.GE.AND P0, PT, R99, 0x89, PT ;  /* 0x000000896300780c */ /* 0x000fc40003f06270 */
[----:B------:R-:W-:Y:S02]  /*37b0*/  IADD3 R12, P4, P3, R20, R12, R106 ;  /* 0x0000000c140c7210 */ /* 0x000fe40007b9e06a */
[----:B------:R-:W-:-:S05]  /*37c0*/  ISETP.LT.OR P5, PT, R3, 0x2, !P2 ;  /* 0x000000020300780c */ /* 0x000fca00057a1670 */
[----:B-1----:R-:W-:Y:S08]  /*37d0*/  @P1 BRA `(.L_x_100) ;  /* 0x00000000000c1947 */ /* 0x002ff00003800000 */
[----:B------:R-:W3:Y:S02]  /*37e0*/  LDG.E.U8 R98, desc[UR38][R10.64] ;  /* 0x000000260a627981 */ /* 0x000ee4000c1e1100 */
[----:B---3--:R-:W-:-:S05]  /*37f0*/  PRMT R4, R98, 0x8880, RZ ;  /* 0x0000888062047816 */ /* 0x008fca00000000ff */
[----:B------:R-:W-:-:S07]  /*3800*/  IMAD R23, R4, R91, RZ ;  /* 0x0000005b04177224 */ /* 0x000fce00078e02ff */
.L_x_100:
[----:B------:R-:W-:Y:S05]  /*3810*/  BSYNC B1 ;  /* 0x0000000000017941 */ /* 0x000fea0003800000 */
.L_x_99:
[----:B---3--:R-:W-:Y:S01]  /*3820*/  @!P1 IMAD R5, R24, R90, R23 ;  /* 0x0000005a18059224 */ /* 0x008fe200078e0217 */
[----:B------:R-:W-:Y:S01]  /*3830*/  BSSY B1, `(.L_x_101) ;  /* 0x0000007000017945 */ /* 0x000fe20003800000 */
[----:B------:R-:W-:-:S03]  /*3840*/  IMAD.IADD R106, R15, 0x1, R107 ;  /* 0x000000010f6a7824 */ /* 0x000fc600078e026b */
[----:B------:R0:W-:Y:S01]  /*3850*/  @!P1 STG.E.U8 desc[UR38][R6.64], R5 ;  /* 0x0000000506009986 */ /* 0x0001e2000c101126 */
[----:B------:R-:W-:Y:S05]  /*3860*/  @P5 BRA `(.L_x_102) ;  /* 0x00000000000c5947 */ /* 0x000fea0003800000 */
[----:B------:R-:W2:Y:S02]  /*3870*/  LDG.E.U8 R98, desc[UR38][R10.64+0x1] ;  /* 0x000001260a627981 */ /* 0x000ea4000c1e1100 */
[----:B--2---:R-:W-:-:S05]  /*3880*/  PRMT R4, R98, 0x8880, RZ ;  /* 0x0000888062047816 */ /* 0x004fca00000000ff */
[----:B------:R-:W-:-:S07]  /*3890*/  IMAD R23, R4, R91, RZ ;  /* 0x0000005b04177224 */ /* 0x000fce00078e02ff */
.L_x_102:
[----:B------:R-:W-:Y:S05]  /*38a0*/  BSYNC B1 ;  /* 0x0000000000017941 */ /* 0x000fea0003800000 */
.L_x_101:
[----:B------:R-:W-:Y:S01]  /*38b0*/  ISETP.LT.OR P1, PT, R3, 0x1, !P0 ;  /* 0x000000010300780c */ /* 0x000fe20004721670 */
[----:B------:R-:W-:Y:S01]  /*38c0*/  @!P5 IMAD R25, R25, R90, R23 ;  /* 0x0000005a1919d224 */ /* 0x000fe200078e0217 */
[----:B------:R-:W-:Y:S01]  /*38d0*/  BSSY B1, `(.L_x_103) ;  /* 0x000000a000017945 */ /* 0x000fe20003800000 */
[----:B------:R-:W-:Y:S02]  /*38e0*/  IADD3.X R13, R101, R13, R106, P4, P3 ;  /* 0x0000000d650d7210 */ /* 0x000fe400027e646a */
[C---:B------:R-:W-:Y:S01]  /*38f0*/  ISETP.LT.OR P4, PT, R3.reuse, 0x2, !P0 ;  /* 0x000000020300780c */ /* 0x040fe20004781670 */
[----:B------:R1:W-:Y:S01]  /*3900*/  @!P5 STG.E.U8 desc[UR38][R6.64+0x1], R25 ;  /* 0x000001190600d986 */ /* 0x0003e2000c101126 */
[C---:B------:R-:W-:Y:S02]  /*3910*/  ISETP.LT.OR P5, PT, R3.reuse, 0x9, !P2 ;  /* 0x000000090300780c */ /* 0x040fe400057a1670 */
[----:B------:R-:W-:-:S04]  /*3920*/  ISETP.LT.OR P3, PT, R3, 0xa, !P2 ;  /* 0x0000000a0300780c */ /* 0x000fc80005761670 */
[----:B------:R-:W-:Y:S09]  /*3930*/  @P1 BRA `(.L_x_104) ;  /* 0x00000000000c1947 */ /* 0x000ff20003800000 */
[----:B------:R-:W2:Y:S02]  /*3940*/  LDG.E.U8 R98, desc[UR38][R12.64] ;  /* 0x000000260c627981 */ /* 0x000ea4000c1e1100 */
[----:B--2---:R-:W-:-:S05]  /*3950*/  PRMT R4, R98, 0x8880, RZ ;  /* 0x0000888062047816 */ /* 0x004fca00000000ff */
[----:B------:R-:W-:-:S07]  /*3960*/  IMAD R23, R4, R91, RZ ;  /* 0x0000005b04177224 */ /* 0x000fce00078e02ff */
.L_x_104:
[----:B------:R-:W-:Y:S05]  /*3970*/  BSYNC B1 ;  /* 0x0000000000017941 */ /* 0x000fea0003800000 */
.L_x_103:
[----:B0-----:R-:W-:Y:S01]  /*3980*/  @!P1 IMAD R5, R26, R90, R23 ;  /* 0x0000005a1a059224 */ /* 0x001fe200078e0217 */
[----:B------:R-:W-:Y:S04]  /*3990*/  BSSY B1, `(.L_x_105) ;  /* 0x0000006000017945 */ /* 0x000fe80003800000 */
[----:B------:R0:W-:Y:S01]  /*39a0*/  @!P1 STG.E.U8 desc[UR38][R8.64], R5 ;  /* 0x0000000508009986 */ /* 0x0001e2000c101126 */
[----:B------:R-:W-:Y:S05]  /*39b0*/  @P4 BRA `(.L_x_106) ;  /* 0x00000000000c4947 */ /* 0x000fea0003800000 */
[----:B------:R-:W2:Y:S02]  /*39c0*/  LDG.E.U8 R98, desc[UR38][R12.64+0x1] ;  /* 0x000001260c627981 */ /* 0x000ea4000c1e1100 */
[----:B--2---:R-:W-:-:S05]  /*39d0*/  PRMT R4, R98, 0x8880, RZ ;  /* 0x0000888062047816 */ /* 0x004fca00000000ff */
[----:B------:R-:W-:-:S07]  /*39e0*/  IMAD R23, R4, R91, RZ ;  /* 0x0000005b04177224 */ /* 0x000fce00078e02ff */
.L_x_106:
[----:B------:R-:W-:Y:S05]  /*39f0*/  BSYNC B1 ;  /* 0x0000000000017941 */ /* 0x000fea0003800000 */
.L_x_105:
[----:B------:R-:W-:Y:S01]  /*3a00*/  @!P4 IMAD R27, R27, R90, R23 ;  /* 0x0000005a1b1bc224 */ /* 0x000fe200078e0217 */
[----:B------:R-:W-:Y:S04]  /*3a10*/  BSSY B1, `(.L_x_107) ;  /* 0x0000006000017945 */ /* 0x000fe80003800000 */
[----:B------:R2:W-:Y:S01]  /*3a20*/  @!P4 STG.E.U8 desc[UR38][R8.64+0x1], R27 ;  /* 0x0000011b0800c986 */ /* 0x0005e2000c101126 */
[----:B------:R-:W-:Y:S05]  /*3a30*/  @P5 BRA `(.L_x_108) ;  /* 0x00000000000c5947 */ /* 0x000fea0003800000 */
[----:B------:R-:W3:Y:S02]  /*3a40*/  LDG.E.U8 R98, desc[UR38][R10.64+0x8] ;  /* 0x000008260a627981 */ /* 0x000ee4000c1e1100 */
[----:B---3--:R-:W-:-:S05]  /*3a50*/  PRMT R4, R98, 0x8880, RZ ;  /* 0x0000888062047816 */ /* 0x008fca00000000ff */
[----:B------:R-:W-:-:S07]  /*3a60*/  IMAD R23, R4, R91, RZ ;  /* 0x0000005b04177224 */ /* 0x000fce00078e02ff */
.L_x_108:
[----:B------:R-:W-:Y:S05]  /*3a70*/  BSYNC B1 ;  /* 0x0000000000017941 */ /* 0x000fea0003800000 */
.L_x_107:
[----:B0-----:R-:W-:Y:S01]  /*3a80*/  @!P5 IMAD R5, R28, R90, R23 ;  /* 0x0000005a1c05d224 */ /* 0x001fe200078e0217 */
[----:B------:R-:W-:Y:S04]  /*3a90*/  BSSY B1, `(.L_x_109) ;  /* 0x0000006000017945 */ /* 0x000fe80003800000 */
[----:B------:R0:W-:Y:S01]  /*3aa0*/  @!P5 STG.E.U8 desc[UR38][R6.64+0x8], R5 ;  /* 0x000008050600d986 */ /* 0x0001e2000c101126 */
[----:B------:R-:W-:Y:S05]  /*3ab0*/  @P3 BRA `(.L_x_110) ;  /* 0x00000000000c3947 */ /* 0x000fea0003800000 */
[----:B------:R-:W3:Y:S02]  /*3ac0*/  LDG.E.U8 R98, desc[UR38][R10.64+0x9] ;  /* 0x000009260a627981 */ /* 0x000ee4000c1e1100 */
[----:B---3--:R-:W-:-:S05]  /*3ad0*/  PRMT R4, R98, 0x8880, RZ ;  /* 0x0000888062047816 */ /* 0x008fca00000000ff */
[----:B------:R-:W-:-:S07]  /*3ae0*/  IMAD R23, R4, R91, RZ ;  /* 0x0000005b04177224 */ /* 0x000fce00078e02ff */
.L_x_110:
[----:B------:R-:W-:Y:S05]  /*3af0*/  BSYNC B1 ;  /* 0x0000000000017941 */ /* 0x000fea0003800000 */
.L_x_109:
[----:B------:R-:W-:Y:S01]  /*3b00*/  ISETP.LT.OR P5, PT, R3, 0x9, !P0 ;  /* 0x000000090300780c */ /* 0x000fe200047a1670 */
[----:B------:R-:W-:Y:S01]  /*3b10*/  @!P3 IMAD R29, R29, R90, R23 ;  /* 0x0000005a1d1db224 */ /* 0x000fe200078e0217 */
[----:B------:R-:W-:Y:S01]  /*3b20*/  BSSY B1, `(.L_x_111) ;  /* 0x0000009000017945 */ /* 0x000fe20003800000 */
[C---:B------:R-:W-:Y:S02]  /*3b30*/  ISETP.LT.OR P4, PT, R3.reuse, 0xa, !P0 ;  /* 0x0000000a0300780c */ /* 0x040fe40004781670 */
[C---:B------:R-:W-:Y:S01]  /*3b40*/  ISETP.LT.OR P1, PT, R3.reuse, 0x12, !P2 ;  /* 0x000000120300780c */ /* 0x040fe20005721670 */
[----:B------:R3:W-:Y:S01]  /*3b50*/  @!P3 STG.E.U8 desc[UR38][R6.64+0x9], R29 ;  /* 0x0000091d0600b986 */ /* 0x0007e2000c101126 */
[----:B------:R-:W-:-:S06]  /*3b60*/  ISETP.LT.OR P3, PT, R3, 0x11, !P2 ;  /* 0x000000110300780c */ /* 0x000fcc0005761670 */
[----:B------:R-:W-:Y:S07]  /*3b70*/  @P5 BRA `(.L_x_112) ;  /* 0x00000000000c5947 */ /* 0x000fee0003800000 */
[----:B------:R-:W4:Y:S02]  /*3b80*/  LDG.E.U8 R98, desc[UR38][R12.64+0x8] ;  /* 0x000008260c627981 */ /* 0x000f24000c1e1100 */
[----:B----4-:R-:W-:-:S05]  /*3b90*/  PRMT R4, R98, 0x8880, RZ ;  /* 0x0000888062047816 */ /* 0x010fca00000000ff */
[----:B------:R-:W-:-:S07]  /*3ba0*/  IMAD R23, R4, R91, RZ ;  /* 0x0000005b04177224 */ /* 0x000fce00078e02ff */
.L_x_112:
[----:B------:R-:W-:Y:S05]  /*3bb0*/  BSYNC B1 ;  /* 0x0000000000017941 */ /* 0x000fea0003800000 */
.L_x_111:
[----:B0-----:R-:W-:Y:S01]  /*3bc0*/  @!P5 IMAD R5, R30, R90, R23 ;  /* 0x0000005a1e05d224 */ /* 0x001fe200078e0217 */
[----:B------:R-:W-:Y:S04]  /*3bd0*/  BSSY B1, `(.L_x_113) ;  /* 0x0000006000017945 */ /* 0x000fe80003800000 */
[----:B------:R0:W-:Y:S01]  /*3be0*/  @!P5 STG.E.U8 desc[UR38][R8.64+0x8], R5 ;  /* 0x000008050800d986 */ /* 0x0001e2000c101126 */
[----:B------:R-:W-:Y:S05]  /*3bf0*/  @P4 BRA `(.L_x_114) ;  /* 0x00000000000c4947 */ /* 0x000fea0003800000 */
[----:B------:R-:W4:Y:S02]  /*3c00*/  LDG.E.U8 R98, desc[UR38][R12.64+0x9] ;  /* 0x000009260c627981 */ /* 0x000f24000c1e1100 */
[----:B----4-:R-:W-:-:S05]  /*3c10*/  PRMT R4, R98, 0x8880, RZ ;  /* 0x0000888062047816 */ /* 0x010fca00000000ff */
[----:B------:R-:W-:-:S07]  /*3c20*/  IMAD R23, R4, R91, RZ ;  /* 0x0000005b04177224 */ /* 0x000fce00078e02ff */
.L_x_114:
[----:B------:R-:W-:Y:S05]  /*3c30*/  BSYNC B1 ;  /* 0x0000000000017941 */ /* 0x000fea0003800000 */
.L_x_113:
[----:B------:R-:W-:Y:S01]  /*3c40*/  @!P4 IMAD R31, R31, R90, R23 ;  /* 0x0000005a1f1fc224 */ /* 0x000fe200078e0217 */
[----:B------:R-:W-:Y:S04]  /*3c50*/  BSSY B1, `(.L_x_115) ;  /* 0x0000006000017945 */ /* 0x000fe80003800000 */
[----:B------:R4:W-:Y:S01]  /*3c60*/  @!P4 STG.E.U8 desc[UR38][R8.64+0x9], R31 ;  /* 0x0000091f0800c986 */ /* 0x0009e2000c101126 */
[----:B------:R-:W-:Y:S05]  /*3c70*/  @P3 BRA `(.L_x_116) ;  /* 0x00000000000c3947 */ /* 0x000fea0003800000 */
[----:B------:R-:W5:Y:S02]  /*3c80*/  LDG.E.U8 R98, desc[UR38][R10.64+0x10] ;  /* 0x000010260a627981 */ /* 0x000f64000c1e1100 */
[----:B-----5:R-:W-:-:S05]  /*3c90*/  PRMT R4, R98, 0x8880, RZ ;  /* 0x0000888062047816 */ /* 0x020fca00000000ff */
[----:B------:R-:W-:-:S07]  /*3ca0*/  IMAD R23, R4, R91, RZ ;  /* 0x0000005b04177224 */ /* 0x000fce00078e02ff */
.L_x_116:
[----:B------:R-:W-:Y:S05]  /*3cb0*/  BSYNC B1 ;  /* 0x0000000000017941 */ /* 0x000fea0003800000 */
.L_x_115:
[----:B0-----:R-:W-:Y:S01]  /*3cc0*/  @!P3 IMAD R5, R32, R90, R23 ;  /* 0x0000005a2005b224 */ /* 0x001fe200078e0217 */
[----:B------:R-:W-:Y:S04]  /*3cd0*/  BSSY B1, `(.L_x_117) ;  /* 0x0000006000017945 */ /* 0x000fe80003800000 */
[----:B------:R0:W-:Y:S01]  /*3ce0*/  @!P3 STG.E.U8 desc[UR38][R6.64+0x10], R5 ;  /* 0x000010050600b986 */ /* 0x0001e2000c101126 */
[----:B------:R-:W-:Y:S05]  /*3cf0*/  @P1 BRA `(.L_x_118) ;  /* 0x00000000000c1947 */ /* 0x000fea0003800000 */
[----:B------:R-:W5:Y:S02]  /*3d00*/  LDG.E.U8 R98, desc[UR38][R10.64+0x11] ;  /* 0x000011260a627981 */ /* 0x000f64000c1e1100 */
[----:B-----5:R-:W-:-:S05]  /*3d10*/  PRMT R4, R98, 0x8880, RZ ;  /* 0x0000888062047816 */ /* 0x020fca00000000ff */
[----:B------:R-:W-:-:S07]  /*3d20*/  IMAD R23, R4, R91, RZ ;  /* 0x0000005b04177224 */ /* 0x000fce00078e02ff */
.L_x_118:
[----:B------:R-:W-:Y:S05]  /*3d30*/  BSYNC B1 ;  /* 0x0000000000017941 */ /* 0x000fea0003800000 */
.L_x_117:
        /* <DEDUP_REMOVED lines=11> */
.L_x_120:
[----:B------:R-:W-:Y:S05]  /*3df0*/  BSYNC B1 ;  /* 0x0000000000017941 */ /* 0x000fea0003800000 */
.L_x_119:
[----:B0-----:R-:W-:Y:S01]  /*3e00*/  @!P4 IMAD R5, R34, R90, R23 ;  /* 0x0000005a2205c224 */ /* 0x001fe200078e0217 */
[----:B------:R-:W-:Y:S04]  /*3e10*/  BSSY B1, `(.L_x_121) ;  /* 0x0000006000017945 */ /* 0x000fe80003800000 */
[----:B------:R0:W-:Y:S01]  /*3e20*/  @!P4 STG.E.U8 desc[UR38][R8.64+0x10], R5 ;  /* 0x000010050800c986 */ /* 0x0001e2000c101126 */
[----:B------:R-:W-:Y:S05]  /*3e30*/  @P3 BRA `(.L_x_122) ;  /* 0x00000000000c3947 */ /* 0x000fea0003800000 */
[----:B------:R-:W5:Y:S02]  /*3e40*/  LDG.E.U8 R98, desc[UR38][R12.64+0x11] ;  /* 0x000011260c627981 */ /* 0x000f64000c1e1100 */
[----:B-----5:R-:W-:-:S05]  /*3e50*/  PRMT R4, R98, 0x8880, RZ ;  /* 0x0000888062047816 */ /* 0x020fca00000000ff */
[----:B------:R-:W-:-:S07]  /*3e60*/  IMAD R23, R4, R91, RZ ;  /* 0x0000005b04177224 */ /* 0x000fce00078e02ff */
.L_x_122:
[----:B------:R-:W-:Y:S05]  /*3e70*/  BSYNC B1 ;  /* 0x0000000000017941 */ /* 0x000fea0003800000 */
.L_x_121:
[----:B------:R-:W-:Y:S01]  /*3e80*/  @!P3 IMAD R35, R35, R90, R23 ;  /* 0x0000005a2323b224 */ /* 0x000fe200078e0217 */
[----:B------:R-:W-:Y:S04]  /*3e90*/  BSSY B1, `(.L_x_123) ;  /* 0x0000006000017945 */ /* 0x000fe80003800000 */
[----:B------:R0:W-:Y:S01]  /*3ea0*/  @!P3 STG.E.U8 desc[UR38][R8.64+0x11], R35 ;  /* 0x000011230800b986 */ /* 0x0001e2000c101126 */
[----:B------:R-:W-:Y:S05]  /*3eb0*/  @P5 BRA `(.L_x_124) ;  /* 0x00000000000c5947 */ /* 0x000fea0003800000 */
[----:B------:R-:W5:Y:S02]  /*3ec0*/  LDG.E.U8 R98, desc[UR38][R10.64+0x18] ;  /* 0x000018260a627981 */ /* 0x000f64000c1e1100 */
[----:B-----5:R-:W-:-:S05]  /*3ed0*/  PRMT R4, R98, 0x8880, RZ ;  /* 0x0000888062047816 */ /* 0x020fca00000000ff */
[----:B------:R-:W-:-:S07]  /*3ee0*/  IMAD R23, R4, R91, RZ ;  /* 0x0000005b04177224 */ /* 0x000fce00078e02ff */
.L_x_124:
[----:B------:R-:W-:Y:S05]  /*3ef0*/  BSYNC B1 ;  /* 0x0000000000017941 */ /* 0x000fea0003800000 */
.L_x_123:
[----:B0-----:R-:W-:Y:S01]  /*3f00*/  @!P5 IMAD R5, R36, R90, R23 ;  /* 0x0000005a2405d224 */ /* 0x001fe200078e0217 */
[----:B------:R-:W-:Y:S04]  /*3f10*/  BSSY B1, `(.L_x_125) ;  /* 0x0000006000017945 */ /* 0x000fe80003800000 */
[----:B------:R0:W-:Y:S01]  /*3f20*/  @!P5 STG.E.U8 desc[UR38][R6.64+0x18], R5 ;  /* 0x000018050600d986 */ /* 0x0001e2000c101126 */
[----:B------:R-:W-:Y:S05]  /*3f30*/  @P1 BRA `(.L_x_126) ;  /* 0x00000000000c1947 */ /* 0x000fea0003800000 */
[----:B------:R-:W5:Y:S02]  /*3f40*/  LDG.E.U8 R98, desc[UR38][R10.64+0x19] ;  /* 0x000019260a627981 */ /* 0x000f64000c1e1100 */
[----:B-----5:R-:W-:-:S05]  /*3f50*/  PRMT R4, R98, 0x8880, RZ ;  /* 0x0000888062047816 */ /* 0x020fca00000000ff */
[----:B------:R-:W-:-:S07]  /*3f60*/  IMAD R23, R4, R91, RZ ;  /* 0x0000005b04177224 */ /* 0x000fce00078e02ff */
.L_x_126:
[----:B------:R-:W-:Y:S05]  /*3f70*/  BSYNC B1 ;  /* 0x0000000000017941 */ /* 0x000fea0003800000 */
.L_x_125:
        /* <DEDUP_REMOVED lines=11> */
.L_x_128:
[----:B------:R-:W-:Y:S05]  /*4030*/  BSYNC B1 ;  /* 0x0000000000017941 */ /* 0x000fea0003800000 */
.L_x_127:
[----:B0-----:R-:W-:Y:S01]  /*4040*/  @!P4 IMAD R5, R38, R90, R23 ;  /* 0x0000005a2605c224 */ /* 0x001fe200078e0217 */
[----:B------:R-:W-:Y:S04]  /*4050*/  BSSY B1, `(.L_x_129) ;  /* 0x0000006000017945 */ /* 0x000fe80003800000 */
[----:B------:R0:W-:Y:S01]  /*4060*/  @!P4 STG.E.U8 desc[UR38][R8.64+0x18], R5 ;  /* 0x000018050800c986 */ /* 0x0001e2000c101126 */
[----:B------:R-:W-:Y:S05]  /*4070*/  @P3 BRA `(.L_x_130) ;  /* 0x00000000000c3947 */ /* 0x000fea0003800000 */
[----:B------:R-:W5:Y:S02]  /*4080*/  LDG.E.U8 R98, desc[UR38][R12.64+0x19] ;  /* 0x000019260c627981 */ /* 0x000f64000c1e1100 */
[----:B-----5:R-:W-:-:S05]  /*4090*/  PRMT R4, R98, 0x8880, RZ ;  /* 0x0000888062047816 */ /* 0x020fca00000000ff */
[----:B------:R-:W-:-:S07]  /*40a0*/  IMAD R23, R4, R91, RZ ;  /* 0x0000005b04177224 */ /* 0x000fce00078e02ff */
.L_x_130:
[----:B------:R-:W-:Y:S05]  /*40b0*/  BSYNC B1 ;  /* 0x0000000000017941 */ /* 0x000fea0003800000 */
.L_x_129:
[----:B------:R-:W-:Y:S01]  /*40c0*/  @!P3 IMAD R39, R39, R90, R23 ;  /* 0x0000005a2727b224 */ /* 0x000fe200078e0217 */
[----:B------:R-:W-:Y:S04]  /*40d0*/  BSSY B1, `(.L_x_131) ;  /* 0x0000006000017945 */ /* 0x000fe80003800000 */
[----:B------:R0:W-:Y:S01]  /*40e0*/  @!P3 STG.E.U8 desc[UR38][R8.64+0x19], R39 ;  /* 0x000019270800b986 */ /* 0x0001e2000c101126 */
[----:B------:R-:W-:Y:S05]  /*40f0*/  @P5 BRA `(.L_x_132) ;  /* 0x00000000000c5947 */ /* 0x000fea0003800000 */
[----:B------:R-:W5:Y:S02]  /*4100*/  LDG.E.U8 R98, desc[UR38][R10.64+0x20] ;  /* 0x000020260a627981 */ /* 0x000f64000c1e1100 */
[----:B-----5:R-:W-:-:S05]  /*4110*/  PRMT R4, R98, 0x8880, RZ ;  /* 0x0000888062047816 */ /* 0x020fca00000000ff */
[----:B------:R-:W-:-:S07]  /*4120*/  IMAD R23, R4, R91, RZ ;  /* 0x0000005b04177224 */ /* 0x000fce00078e02ff */
.L_x_132:
[----:B------:R-:W-:Y:S05]  /*4130*/  BSYNC B1 ;  /* 0x0000000000017941 */ /* 0x000fea0003800000 */
.L_x_131:
[----:B0-----:R-:W-:Y:S01]  /*4140*/  @!P5 IMAD R5, R40, R90, R23 ;  /* 0x0000005a2805d224 */ /* 0x001fe200078e0217 */
[----:B------:R-:W-:Y:S04]  /*4150*/  BSSY B1, `(.L_x_133) ;  /* 0x0000006000017945 */ /* 0x000fe80003800000 */
[----:B------:R0:W-:Y:S01]  /*4160*/  @!P5 STG.E.U8 desc[UR38][R6.64+0x20], R5 ;  /* 0x000020050600d986 */ /* 0x0001e2000c101126 */
[----:B------:R-:W-:Y:S05]  /*4170*/  @P1 BRA `(.L_x_134) ;  /* 0x00000000000c1947 */ /* 0x000fea0003800000 */
[----:B------:R-:W5:Y:S02]  /*4180*/  LDG.E.U8 R98, desc[UR38][R10.64+0x21] ;  /* 0x000021260a627981 */ /* 0x000f64000c1e1100 */
[----:B-----5:R-:W-:-:S05]  /*4190*/  PRMT R4, R98, 0x8880, RZ ;  /* 0x0000888062047816 */ /* 0x020fca00000000ff */
[----:B------:R-:W-:-:S07]  /*41a0*/  IMAD R23, R4, R91, RZ ;  /* 0x0000005b04177224 */ /* 0x000fce00078e02ff */
.L_x_134:
[----:B------:R-:W-:Y:S05]  /*41b0*/  BSYNC B1 ;  /* 0x0000000000017941 */ /* 0x000fea0003800000 */
.L_x_133:
        /* <DEDUP_REMOVED lines=11> */
.L_x_136:
[----:B------:R-:W-:Y:S05]  /*4270*/  BSYNC B1 ;  /* 0x0000000000017941 */ /* 0x000fea0003800000 */
.L_x_135:
[----:B0-----:R-:W-:Y:S01]  /*4280*/  @!P4 IMAD R5, R42, R90, R23 ;  /* 0x0000005a2a05c224 */ /* 0x001fe200078e0217 */
[----:B------:R-:W-:Y:S04]  /*4290*/  BSSY B1, `(.L_x_137) ;  /* 0x0000006000017945 */ /* 0x000fe80003800000 */
[----:B------:R0:W-:Y:S01]  /*42a0*/  @!P4 STG.E.U8 desc[UR38][R8.64+0x20], R5 ;  /* 0x000020050800c986 */ /* 0x0001e2000c101126 */
[----:B------:R-:W-:Y:S05]  /*42b0*/  @P3 BRA `(.L_x_138) ;  /* 0x00000000000c3947 */ /* 0x000fea0003800000 */
[----:B------:R-:W5:Y:S02]  /*42c0*/  LDG.E.U8 R98, desc[UR38][R12.64+0x21] ;  /* 0x000021260c627981 */ /* 0x000f64000c1e1100 */
[----:B-----5:R-:W-:-:S05]  /*42d0*/  PRMT R4, R98, 0x8880, RZ ;  /* 0x0000888062047816 */ /* 0x020fca00000000ff */
[----:B------:R-:W-:-:S07]  /*42e0*/  IMAD R23, R4, R91, RZ ;  /* 0x0000005b04177224 */ /* 0x000fce00078e02ff */
.L_x_138:
[----:B------:R-:W-:Y:S05]  /*42f0*/  BSYNC B1 ;  /* 0x0000000000017941 */ /* 0x000fea0003800000 */
.L_x_137:
[----:B------:R-:W-:Y:S01]  /*4300*/  @!P3 IMAD R43, R43, R90, R23 ;  /* 0x0000005a2b2bb224 */ /* 0x000fe200078e0217 */
[----:B------:R-:W-:Y:S04]  /*4310*/  BSSY B1, `(.L_x_139) ;  /* 0x0000006000017945 */ /* 0x000fe80003800000 */
[----:B------:R0:W-:Y:S01]  /*4320*/  @!P3 STG.E.U8 desc[UR38][R8.64+0x21], R43 ;  /* 0x0000212b0800b986 */ /* 0x0001e2000c101126 */
[----:B------:R-:W-:Y:S05]  /*4330*/  @P5 BRA `(.L_x_140) ;  /* 0x00000000000c5947 */ /* 0x000fea0003800000 */
[----:B------:R-:W5:Y:S02]  /*4340*/  LDG.E.U8 R98, desc[UR38][R10.64+0x28] ;  /* 0x000028260a627981 */ /* 0x000f64000c1e1100 */
[----:B-----5:R-:W-:-:S05]  /*4350*/  PRMT R4, R98, 0x8880, RZ ;  /* 0x0000888062047816 */ /* 0x020fca00000000ff */
[----:B------:R-:W-:-:S07]  /*4360*/  IMAD R23, R4, R91, RZ ;  /* 0x0000005b04177224 */ /* 0x000fce00078e02ff */
.L_x_140:
[----:B------:R-:W-:Y:S05]  /*4370*/  BSYNC B1 ;  /* 0x0000000000017941 */ /* 0x000fea0003800000 */
.L_x_139:
[----:B0-----:R-:W-:Y:S01]  /*4380*/  @!P5 IMAD R5, R44, R90, R23 ;  /* 0x0000005a2c05d224 */ /* 0x001fe200078e0217 */
[----:B------:R-:W-:Y:S04]  /*4390*/  BSSY B1, `(.L_x_141) ;  /* 0x0000006000017945 */ /* 0x000fe80003800000 */
[----:B------:R0:W-:Y:S01]  /*43a0*/  @!P5 STG.E.U8 desc[UR38][R6.64+0x28], R5 ;  /* 0x000028050600d986 */ /* 0x0001e2000c101126 */
[----:B------:R-:W-:Y:S05]  /*43b0*/  @P1 BRA `(.L_x_142) ;  /* 0x00000000000c1947 */ /* 0x000fea0003800000 */
[----:B------:R-:W5:Y:S02]  /*43c0*/  LDG.E.U8 R98, desc[UR38][R10.64+0x29] ;  /* 0x000029260a627981 */ /* 0x000f64000c1e1100 */
[----:B-----5:R-:W-:-:S05]  /*43d0*/  PRMT R4, R98, 0x8880, RZ ;  /* 0x0000888062047816 */ /* 0x020fca00000000ff */
[----:B------:R-:W-:-:S07]  /*43e0*/  IMAD R23, R4, R91, RZ ;  /* 0x0000005b04177224 */ /* 0x000fce00078e02ff */
.L_x_142:
[----:B------:R-:W-:Y:S05]  /*43f0*/  BSYNC B1 ;  /* 0x0000000000017941 */ /* 0x000fea0003800000 */
.L_x_141:
        /* <DEDUP_REMOVED lines=11> */
.L_x_144:
[----:B------:R-:W-:Y:S05]  /*44b0*/  BSYNC B1 ;  /* 0x0000000000017941 */ /* 0x000fea0003800000 */
.L_x_143:
[----:B0-----:R-:W-:Y:S01]  /*44c0*/  @!P4 IMAD R5, R46, R90, R23 ;  /* 0x0000005a2e05c224 */ /* 0x001fe200078e0217 */
[----:B------:R-:W-:Y:S04]  /*44d0*/  BSSY B1, `(.L_x_145) ;  /* 0x0000006000017945 */ /* 0x000fe80003800000 */
[----:B------:R0:W-:Y:S01]  /*44e0*/  @!P4 STG.E.U8 desc[UR38][R8.64+0x28], R5 ;  /* 0x000028050800c986 */ /* 0x0001e2000c101126 */
[----:B------:R-:W-:Y:S05]  /*44f0*/  @P3 BRA `(.L_x_146) ;  /* 0x00000000000c3947 */ /* 0x000fea0003800000 */
[----:B------:R-:W5:Y:S02]  /*4500*/  LDG.E.U8 R98, desc[UR38][R12.64+0x29] ;  /* 0x000029260c627981 */ /* 0x000f64000c1e1100 */
[----:B-----5:R-:W-:-:S05]  /*4510*/  PRMT R4, R98, 0x8880, RZ ;  /* 0x0000888062047816 */ /* 0x020fca00000000ff */
[----:B------:R-:W-:-:S07]  /*4520*/  IMAD R23, R4, R91, RZ ;  /* 0x0000005b04177224 */ /* 0x000fce00078e02ff */
.L_x_146:
[----:B------:R-:W-:Y:S05]  /*4530*/  BSYNC B1 ;  /* 0x0000000000017941 */ /* 0x000fea0003800000 */
.L_x_145:
[----:B------:R-:W-:Y:S01]  /*4540*/  @!P3 IMAD R47, R47, R90, R23 ;  /* 0x0000005a2f2fb224 */ /* 0x000fe200078e0217 */
[----:B------:R-:W-:Y:S04]  /*4550*/  BSSY B1, `(.L_x_147) ;  /* 0x0000006000017945 */ /* 0x000fe80003800000 */
[----:B------:R0:W-:Y:S01]  /*4560*/  @!P3 STG.E.U8 desc[UR38][R8.64+0x29], R47 ;  /* 0x0000292f0800b986 */ /* 0x0001e2000c101126 */
[----:B------:R-:W-:Y:S05]  /*4570*/  @P5 BRA `(.L_x_148) ;  /* 0x00000000000c5947 */ /* 0x000fea0003800000 */
[----:B------:R-:W5:Y:S02]  /*4580*/  LDG.E.U8 R98, desc[UR38][R10.64+0x30] ;  /* 0x000030260a627981 */ /* 0x000f64000c1e1100 */
[----:B-----5:R-:W-:-:S05]  /*4590*/  PRMT R4, R98, 0x8880, RZ ;  /* 0x0000888062047816 */ /* 0x020fca00000000ff */
[----:B------:R-:W-:-:S07]  /*45a0*/  IMAD R23, R4, R91, RZ ;  /* 0x0000005b04177224 */ /* 0x000fce00078e02ff */
.L_x_148:
[----:B------:R-:W-:Y:S05]  /*45b0*/  BSYNC B1 ;  /* 0x0000000000017941 */ /* 0x000fea0003800000 */
.L_x_147:
[----:B0-----:R-:W-:Y:S01]  /*45c0*/  @!P5 IMAD R5, R48, R90, R23 ;  /* 0x0000005a3005d224 */ /* 0x001fe200078e0217 */
[----:B------:R-:W-:Y:S04]  /*45d0*/  BSSY B1, `(.L_x_149) ;  /* 0x0000006000017945 */ /* 0x000fe80003800000 */
[----:B------:R0:W-:Y:S01]  /*45e0*/  @!P5 STG.E.U8 desc[UR38][R6.64+0x30], R5 ;  /* 0x000030050600d986 */ /* 0x0001e2000c101126 */
[----:B------:R-:W-:Y:S05]  /*45f0*/  @P1 BRA `(.L_x_150) ;  /* 0x00000000000c1947 */ /* 0x000fea0003800000 */
[----:B------:R-:W5:Y:S02]  /*4600*/  LDG.E.U8 R98, desc[UR38][R10.64+0x31] ;  /* 0x000031260a627981 */ /* 0x000f64000c1e1100 */
[----:B-----5:R-:W-:-:S05]  /*4610*/  PRMT R4, R98, 0x8880, RZ ;  /* 0x0000888062047816 */ /* 0x020fca00000000ff */
[----:B------:R-:W-:-:S07]  /*4620*/  IMAD R23, R4, R91, RZ ;  /* 0x0000005b04177224 */ /* 0x000fce00078e02ff */
.L_x_150:
[----:B------:R-:W-:Y:S05]  /*4630*/  BSYNC B1 ;  /* 0x0000000000017941 */ /* 0x000fea0003800000 */
.L_x_149:
[----:B------:R-:W-:Y:S01]  /*4640*/  ISETP.LT.OR P4, PT, R3, 0x31, !P0 ;  /* 0x000000310300780c */ /* 0x000fe20004781670 */
[----:B------:R-:W-:Y:S01]  /*4650*/  @!P1 IMAD R49, R49, R90, R23 ;  /* 0x0000005a31319224 */ /* 0x000fe200078e0217 */
[----:B------:R-:W-:Y:S01]  /*4660*/  BSSY B1, `(.L_x_151) ;  /* 0x000000a000017945 */ /* 0x000fe20003800000 */
[C---:B------:R-:W-:Y:S02]  /*4670*/  ISETP.LT.OR P3, PT, R3.reuse, 0x32, !P0 ;  /* 0x000000320300780c */ /* 0x040fe40004761670 */
[C---:B------:R-:W-:Y:S01]  /*4680*/  ISETP.LT.OR P5, PT, R3.reuse, 0x39, !P0 ;  /* 0x000000390300780c */ /* 0x040fe200047a1670 */
[----:B------:R0:W-:Y:S01]  /*4690*/  @!P1 STG.E.U8 desc[UR38][R6.64+0x31], R49 ;  /* 0x0000313106009986 */ /* 0x0001e2000c101126 */
[C---:B------:R-:W-:Y:S02]  /*46a0*/  ISETP.LT.OR P1, PT, R3.reuse, 0x39, !P2 ;  /* 0x000000390300780c */ /* 0x040fe40005721670 */
[----:B------:R-:W-:-:S04]  /*46b0*/  ISETP.LT.OR P2, PT, R3, 0x3a, !P2 ;  /* 0x0000003a0300780c */ /* 0x000fc80005741670 */
[----:B------:R-:W-:Y:S09]  /*46c0*/  @P4 BRA `(.L_x_152) ;  /* 0x00000000000c4947 */ /* 0x000ff20003800000 */
[----:B------:R-:W5:Y:S02]  /*46d0*/  LDG.E.U8 R98, desc[UR38][R12.64+0x30] ;  /* 0x000030260c627981 */ /* 0x000f64000c1e1100 */
[----:B-----5:R-:W-:-:S05]  /*46e0*/  PRMT R4, R98, 0x8880, RZ ;  /* 0x0000888062047816 */ /* 0x020fca00000000ff */
[----:B------:R-:W-:-:S07]  /*46f0*/  IMAD R23, R4, R91, RZ ;  /* 0x0000005b04177224 */ /* 0x000fce00078e02ff */
.L_x_152:
[----:B------:R-:W-:Y:S05]  /*4700*/  BSYNC B1 ;  /* 0x0000000000017941 */ /* 0x000fea0003800000 */
.L_x_151:
[----:B0-----:R-:W-:Y:S01]  /*4710*/  @!P4 IMAD R5, R50, R90, R23 ;  /* 0x0000005a3205c224 */ /* 0x001fe200078e0217 */
[----:B------:R-:W-:Y:S04]  /*4720*/  BSSY B1, `(.L_x_153) ;  /* 0x0000006000017945 */ /* 0x000fe80003800000 */
[----:B------:R0:W-:Y:S01]  /*4730*/  @!P4 STG.E.U8 desc[UR38][R8.64+0x30], R5 ;  /* 0x000030050800c986 */ /* 0x0001e2000c101126 */
[----:B------:R-:W-:Y:S05]  /*4740*/  @P3 BRA `(.L_x_154) ;  /* 0x00000000000c3947 */ /* 0x000fea0003800000 */
[----:B------:R-:W5:Y:S02]  /*4750*/  LDG.E.U8 R98, desc[UR38][R12.64+0x31] ;  /* 0x000031260c627981 */ /* 0x000f64000c1e1100 */
[----:B-----5:R-:W-:-:S05]  /*4760*/  PRMT R4, R98, 0x8880, RZ ;  /* 0x0000888062047816 */ /* 0x020fca00000000ff */
[----:B------:R-:W-:-:S07]  /*4770*/  IMAD R23, R4, R91, RZ ;  /* 0x0000005b04177224 */ /* 0x000fce00078e02ff */
.L_x_154:
[----:B------:R-:W-:Y:S05]  /*4780*/  BSYNC B1 ;  /* 0x0000000000017941 */ /* 0x000fea0003800000 */
.L_x_153:
[----:B------:R-:W-:Y:S01]  /*4790*/  @!P3 IMAD R51, R51, R90, R23 ;  /* 0x0000005a3333b224 */ /* 0x000fe200078e0217 */
[----:B------:R-:W-:Y:S04]  /*47a0*/  BSSY B1, `(.L_x_155) ;  /* 0x0000006000017945 */ /* 0x000fe80003800000 */
[----:B------:R0:W-:Y:S01]  /*47b0*/  @!P3 STG.E.U8 desc[UR38][R8.64+0x31], R51 ;  /* 0x000031330800b986 */ /* 0x0001e2000c101126 */
[----:B------:R-:W-:Y:S05]  /*47c0*/  @P1 BRA `(.L_x_156) ;  /* 0x00000000000c1947 */ /* 0x000fea0003800000 */
[----:B------:R-:W5:Y:S02]  /*47d0*/  LDG.E.U8 R98, desc[UR38][R10.64+0x38] ;  /* 0x000038260a627981 */ /* 0x000f64000c1e1100 */
[----:B-----5:R-:W-:-:S05]  /*47e0*/  PRMT R4, R98, 0x8880, RZ ;  /* 0x0000888062047816 */ /* 0x020fca00000000ff */
[----:B------:R-:W-:-:S07]  /*47f0*/  IMAD R23, R4, R91, RZ ;  /* 0x0000005b04177224 */ /* 0x000fce00078e02ff */
.L_x_156:
[----:B------:R-:W-:Y:S05]  /*4800*/  BSYNC B1 ;  /* 0x0000000000017941 */ /* 0x000fea0003800000 */
.L_x_155:
[----:B0-----:R-:W-:Y:S01]  /*4810*/  @!P1 IMAD R5, R52, R90, R23 ;  /* 0x0000005a34059224 */ /* 0x001fe200078e0217 */
[----:B------:R-:W-:Y:S04]  /*4820*/  BSSY B1, `(.L_x_157) ;  /* 0x0000006000017945 */ /* 0x000fe80003800000 */
[----:B------:R0:W-:Y:S01]  /*4830*/  @!P1 STG.E.U8 desc[UR38][R6.64+0x38], R5 ;  /* 0x0000380506009986 */ /* 0x0001e2000c101126 */
[----:B------:R-:W-:Y:S05]  /*4840*/  @P2 BRA `(.L_x_158) ;  /* 0x00000000000c2947 */ /* 0x000fea0003800000 */
[----:B------:R-:W5:Y:S02]  /*4850*/  LDG.E.U8 R98, desc[UR38][R10.64+0x39] ;  /* 0x000039260a627981 */ /* 0x000f64000c1e1100 */
[----:B-----5:R-:W-:-:S05]  /*4860*/  PRMT R4, R98, 0x8880, RZ ;  /* 0x0000888062047816 */ /* 0x020fca00000000ff */
[----:B------:R-:W-:-:S07]  /*4870*/  IMAD R23, R4, R91, RZ ;  /* 0x0000005b04177224 */ /* 0x000fce00078e02ff */
.L_x_158:
[----:B------:R-:W-:Y:S05]  /*4880*/  BSYNC B1 ;  /* 0x0000000000017941 */ /* 0x000fea0003800000 */
.L_x_157:
[----:B------:R-:W-:Y:S01]  /*4890*/  @!P2 IMAD R53, R53, R90, R23 ;  /* 0x0000005a3535a224 */ /* 0x000fe200078e0217 */
[----:B------:R-:W-:Y:S04]  /*48a0*/  BSSY B1, `(.L_x_159) ;  /* 0x0000006000017945 */ /* 0x000fe80003800000 */
[----:B------:R0:W-:Y:S01]  /*48b0*/  @!P2 STG.E.U8 desc[UR38][R6.64+0x39], R53 ;  /* 0x000039350600a986 */ /* 0x0001e2000c101126 */
[----:B------:R-:W-:Y:S05]  /*48c0*/  @P5 BRA `(.L_x_160) ;  /* 0x00000000000c5947 */ /* 0x000fea0003800000 */
[----:B------:R-:W5:Y:S02]  /*48d0*/  LDG.E.U8 R98, desc[UR38][R12.64+0x38] ;  /* 0x000038260c627981 */ /* 0x000f64000c1e1100 */
[----:B-----5:R-:W-:-:S05]  /*48e0*/  PRMT R4, R98, 0x8880, RZ ;  /* 0x0000888062047816 */ /* 0x020fca00000000ff */
[----:B------:R-:W-:-:S07]  /*48f0*/  IMAD R23, R4, R91, RZ ;  /* 0x0000005b04177224 */ /* 0x000fce00078e02ff */
.L_x_160:
[----:B------:R-:W-:Y:S05]  /*4900*/  BSYNC B1 ;  /* 0x0000000000017941 */ /* 0x000fea0003800000 */
.L_x_159:
[----:B0-----:R-:W-:Y:S01]  /*4910*/  @!P5 IMAD R5, R54, R90, R23 ;  /* 0x0000005a3605d224 */ /* 0x001fe200078e0217 */
[----:B------:R-:W-:Y:S01]  /*4920*/  ISETP.LT.OR P0, PT, R3, 0x3a, !P0 ;  /* 0x0000003a0300780c */ /* 0x000fe20004701670 */
[----:B------:R-:W-:Y:S03]  /*4930*/  BSSY B1, `(.L_x_161) ;  /* 0x0000006000017945 */ /* 0x000fe60003800000 */
[----:B------:R0:W-:Y:S09]  /*4940*/  @!P5 STG.E.U8 desc[UR38][R8.64+0x38], R5 ;  /* 0x000038050800d986 */ /* 0x0001f2000c101126 */
[----:B------:R-:W-:Y:S05]  /*4950*/  @P0 BRA `(.L_x_162) ;  /* 0x00000000000c0947 */ /* 0x000fea0003800000 */
[----:B------:R-:W5:Y:S02]  /*4960*/  LDG.E.U8 R98, desc[UR38][R12.64+0x39] ;  /* 0x000039260c627981 */ /* 0x000f64000c1e1100 */
[----:B-----5:R-:W-:-:S05]  /*4970*/  PRMT R4, R98, 0x8880, RZ ;  /* 0x0000888062047816 */ /* 0x020fca00000000ff */
[----:B------:R-:W-:-:S07]  /*4980*/  IMAD R23, R4, R91, RZ ;  /* 0x0000005b04177224 */ /* 0x000fce00078e02ff */
.L_x_162:
[----:B------:R-:W-:Y:S05]  /*4990*/  BSYNC B1 ;  /* 0x0000000000017941 */ /* 0x000fea0003800000 */
.L_x_161:
[----:B------:R-:W-:Y:S01]  /*49a0*/  IMAD R23, R55, R90, R23 ;  /* 0x0000005a37177224 */ /* 0x000fe200078e0217 */
[----:B------:R-:W-:Y:S06]  /*49b0*/  @P0 BRA `(.L_x_163) ;  /* 0x0000000c00180947 */ /* 0x000fec0003800000 */
[----:B------:R0:W-:Y:S01]  /*49c0*/  STG.E.U8 desc[UR38][R8.64+0x39], R23 ;  /* 0x0000391708007986 */ /* 0x0001e2000c101126 */
[----:B------:R-:W-:Y:S05]  /*49d0*/  BRA `(.L_x_163) ;  /* 0x0000000c00107947 */ /* 0x000fea0003800000 */
.L_x_34:
[C---:B------:R-:W-:Y:S02]  /*49e0*/  ISETP.GE.AND P2, PT, R99.reuse, 0x1, PT ;  /* 0x000000016300780c */ /* 0x040fe40003f46270 */
[----:B------:R-:W-:Y:S02]  /*49f0*/  ISETP.GE.AND P1, PT, R99, 0x9, PT ;  /* 0x000000096300780c */ /* 0x000fe40003f26270 */
[C---:B------:R-:W-:Y:S02]  /*4a00*/  ISETP.LT.OR P4, PT, R3.reuse, 0x1, !P2 ;  /* 0x000000010300780c */ /* 0x040fe40005781670 */
[C---:B------:R-:W-:Y:S02]  /*4a10*/  ISETP.LT.OR P5, PT, R3.reuse, 0x2, !P2 ;  /* 0x000000020300780c */ /* 0x040fe400057a1670 */
[C---:B------:R-:W-:Y:S02]  /*4a20*/  ISETP.LT.OR P0, PT, R3.reuse, 0x1, !P1 ;  /* 0x000000010300780c */ /* 0x040fe40004f01670 */
[----:B------:R-:W-:-:S07]  /*4a30*/  ISETP.LT.OR P3, PT, R3, 0x2, !P1 ;  /* 0x000000020300780c */ /* 0x000fce0004f61670 */
[-C--:B------:R-:W-:Y:S02]  /*4a40*/  @!P4 IMAD R11, R56, R90.reuse, RZ ;  /* 0x0000005a380bc224 */ /* 0x080fe400078e02ff */
[-C--:B------:R-:W-:Y:S02]  /*4a50*/  @!P5 IMAD R57, R57, R90.reuse, RZ ;  /* 0x0000005a3939d224 */ /* 0x080fe400078e02ff */
[-C--:B------:R-:W-:Y:S01]  /*4a60*/  @!P0 IMAD R13, R58, R90.reuse, RZ ;  /* 0x0000005a3a0d8224 */ /* 0x080fe200078e02ff */
[----:B------:R0:W-:Y:S01]  /*4a70*/  @!P4 STG.E.U8 desc[UR38][R14.64], R11 ;  /* 0x0000000b0e00c986 */ /* 0x0001e2000c101126 */
[----:B------:R-:W-:Y:S01]  /*4a80*/  ISETP.LT.OR P4, PT, R3, 0x9, !P2 ;  /* 0x000000090300780c */ /* 0x000fe20005781670 */
[----:B------:R-:W-:Y:S02]  /*4a90*/  @!P3 IMAD R59, R59, R90, RZ ;  /* 0x0000005a3b3bb224 */ /* 0x000fe400078e02ff */
[----:B------:R-:W-:Y:S01]  /*4aa0*/  @!P5 STG.E.U8 desc[UR38][R14.64+0x1], R57 ;  /* 0x000001390e00d986 */ /* 0x000fe2000c101126 */
[----:B------:R-:W-:-:S03]  /*4ab0*/  ISETP.LT.OR P5, PT, R3, 0xa, !P2 ;  /* 0x0000000a0300780c */ /* 0x000fc600057a1670 */
[----:B------:R1:W-:Y:S01]  /*4ac0*/  @!P0 STG.E.U8 desc[UR38][R4.64], R13 ;  /* 0x0000000d04008986 */ /* 0x0003e2000c101126 */
[----:B------:R-:W-:-:S03]  /*4ad0*/  ISETP.LT.OR P0, PT, R3, 0x9, !P1 ;  /* 0x000000090300780c */ /* 0x000fc60004f01670 */
[----:B------:R-:W-:Y:S01]  /*4ae0*/  @!P3 STG.E.U8 desc[UR38][R4.64+0x1], R59 ;  /* 0x0000013b0400b986 */ /* 0x000fe2000c101126 */
[----:B------:R-:W-:Y:S01]  /*4af0*/  ISETP.LT.OR P3, PT, R3, 0xa, !P1 ;  /* 0x0000000a0300780c */ /* 0x000fe20004f61670 */
[----:B------:R-:W-:-:S04]  /*4b00*/  @!P4 IMAD R21, R60, R90, RZ ;  /* 0x0000005a3c15c224 */ /* 0x000fc800078e02ff */
[-C--:B------:R-:W-:Y:S01]  /*4b10*/  @!P5 IMAD R61, R61, R90.reuse, RZ ;  /* 0x0000005a3d3dd224 */ /* 0x080fe200078e02ff */
[----:B------:R2:W-:Y:S01]  /*4b20*/  @!P4 STG.E.U8 desc[UR38][R14.64+0x8], R21 ;  /* 0x000008150e00c986 */ /* 0x0005e2000c101126 */
[C---:B------:R-:W-:Y:S02]  /*4b30*/  ISETP.LT.OR P4, PT, R3.reuse, 0x11, !P2 ;  /* 0x000000110300780c */ /* 0x040fe40005781670 */
[-C--:B0-----:R-:W-:Y:S01]  /*4b40*/  @!P0 IMAD R11, R62, R90.reuse, RZ ;  /* 0x0000005a3e0b8224 */ /* 0x081fe200078e02ff */
[----:B------:R-:W-:Y:S01]  /*4b50*/  @!P5 STG.E.U8 desc[UR38][R14.64+0x9], R61 ;  /* 0x0000093d0e00d986 */ /* 0x000fe2000c101126 */
[----:B------:R-:W-:Y:S02]  /*4b60*/  ISETP.LT.OR P5, PT, R3, 0x12, !P2 ;  /* 0x000000120300780c */ /* 0x000fe400057a1670 */
[----:B------:R-:W-:Y:S01]  /*4b70*/  @!P3 IMAD R63, R63, R90, RZ ;  /* 0x0000005a3f3fb224 */ /* 0x000fe200078e02ff */
[----:B------:R0:W-:Y:S01]  /*4b80*/  @!P0 STG.E.U8 desc[UR38][R4.64+0x8], R11 ;  /* 0x0000080b04008986 */ /* 0x0001e2000c101126 */
[----:B------:R-:W-:-:S03]  /*4b90*/  ISETP.LT.OR P0, PT, R3, 0x11, !P1 ;  /* 0x000000110300780c */ /* 0x000fc60004f01670 */
[----:B------:R-:W-:Y:S01]  /*4ba0*/  @!P3 STG.E.U8 desc[UR38][R4.64+0x9], R63 ;  /* 0x0000093f0400b986 */ /* 0x000fe2000c101126 */
[----:B------:R-:W-:Y:S01]  /*4bb0*/  ISETP.LT.OR P3, PT, R3, 0x12, !P1 ;  /* 0x000000120300780c */ /* 0x000fe20004f61670 */
[----:B-1----:R-:W-:-:S04]  /*4bc0*/  @!P4 IMAD R13, R64, R90, RZ ;  /* 0x0000005a400dc224 */ /* 0x002fc800078e02ff */
[-C--:B------:R-:W-:Y:S01]  /*4bd0*/  @!P5 IMAD R65, R65, R90.reuse, RZ ;  /* 0x0000005a4141d224 */ /* 0x080fe200078e02ff */
[----:B------:R1:W-:Y:S01]  /*4be0*/  @!P4 STG.E.U8 desc[UR38][R14.64+0x10], R13 ;  /* 0x0000100d0e00c986 */ /* 0x0003e2000c101126 */
[C---:B------:R-:W-:Y:S02]  /*4bf0*/  ISETP.LT.OR P4, PT, R3.reuse, 0x19, !P2 ;  /* 0x000000190300780c */ /* 0x040fe40005781670 */
[-C--:B--2---:R-:W-:Y:S01]  /*4c00*/  @!P0 IMAD R21, R66, R90.reuse, RZ ;  /* 0x0000005a42158224 */ /* 0x084fe200078e02ff */
[----:B------:R-:W-:Y:S01]  /*4c10*/  @!P5 STG.E.U8 desc[UR38][R14.64+0x11], R65 ;  /* 0x000011410e00d986 */ /* 0x000fe2000c101126 */
[----:B------:R-:W-:Y:S02]  /*4c20*/  ISETP.LT.OR P5, PT, R3, 0x1a, !P2 ;  /* 0x0000001a0300780c */ /* 0x000fe400057a1670 */
[----:B------:R-:W-:Y:S01]  /*4c30*/  @!P3 IMAD R67, R67, R90, RZ ;  /* 0x0000005a4343b224 */ /* 0x000fe200078e02ff */
[----:B------:R2:W-:Y:S01]  /*4c40*/  @!P0 STG.E.U8 desc[UR38][R4.64+0x10], R21 ;  /* 0x0000101504008986 */ /* 0x0005e2000c101126 */
[----:B------:R-:W-:-:S03]  /*4c50*/  ISETP.LT.OR P0, PT, R3, 0x19, !P1 ;  /* 0x000000190300780c */ /* 0x000fc60004f01670 */
[----:B------:R-:W-:Y:S01]  /*4c60*/  @!P3 STG.E.U8 desc[UR38][R4.64+0x11], R67 ;  /* 0x000011430400b986 */ /* 0x000fe2000c101126 */
[----:B------:R-:W-:Y:S01]  /*4c70*/  ISETP.LT.OR P3, PT, R3, 0x1a, !P1 ;  /* 0x0000001a0300780c */ /* 0x000fe20004f61670 */
[----:B0-----:R-:W-:-:S04]  /*4c80*/  @!P4 IMAD R11, R68, R90, RZ ;  /* 0x0000005a440bc224 */ /* 0x001fc800078e02ff */
[-C--:B------:R-:W-:Y:S01]  /*4c90*/  @!P5 IMAD R69, R69, R90.reuse, RZ ;  /* 0x0000005a4545d224 */ /* 0x080fe200078e02ff */
[----:B------:R0:W-:Y:S01]  /*4ca0*/  @!P4 STG.E.U8 desc[UR38][R14.64+0x18], R11 ;  /* 0x0000180b0e00c986 */ /* 0x0001e2000c101126 */
[C---:B------:R-:W-:Y:S02]  /*4cb0*/  ISETP.LT.OR P4, PT, R3.reuse, 0x21, !P2 ;  /* 0x000000210300780c */ /* 0x040fe40005781670 */
[-C--:B-1----:R-:W-:Y:S01]  /*4cc0*/  @!P0 IMAD R13, R70, R90.reuse, RZ ;  /* 0x0000005a460d8224 */ /* 0x082fe200078e02ff */
[----:B------:R-:W-:Y:S01]  /*4cd0*/  @!P5 STG.E.U8 desc[UR38][R14.64+0x19], R69 ;  /* 0x000019450e00d986 */ /* 0x000fe2000c101126 */
[----:B------:R-:W-:Y:S02]  /*4ce0*/  ISETP.LT.OR P5, PT, R3, 0x22, !P2 ;  /* 0x000000220300780c */ /* 0x000fe400057a1670 */
[----:B------:R-:W-:Y:S01]  /*4cf0*/  @!P3 IMAD R71, R71, R90, RZ ;  /* 0x0000005a4747b224 */ /* 0x000fe200078e02ff */
[----:B------:R1:W-:Y:S01]  /*4d00*/  @!P0 STG.E.U8 desc[UR38][R4.64+0x18], R13 ;  /* 0x0000180d04008986 */ /* 0x0003e2000c101126 */
[----:B------:R-:W-:-:S03]  /*4d10*/  ISETP.LT.OR P0, PT, R3, 0x21, !P1 ;  /* 0x000000210300780c */ /* 0x000fc60004f01670 */
[----:B------:R-:W-:Y:S01]  /*4d20*/  @!P3 STG.E.U8 desc[UR38][R4.64+0x19], R71 ;  /* 0x000019470400b986 */ /* 0x000fe2000c101126 */
[----:B------:R-:W-:Y:S01]  /*4d30*/  ISETP.LT.OR P3, PT, R3, 0x22, !P1 ;  /* 0x000000220300780c */ /* 0x000fe20004f61670 */
[----:B--2---:R-:W-:-:S04]  /*4d40*/  @!P4 IMAD R21, R72, R90, RZ ;  /* 0x0000005a4815c224 */ /* 0x004fc800078e02ff */
        /* <DEDUP_REMOVED lines=32> */
[----:B------:R-:W-:-:S02]  /*4f50*/  ISETP.GE.AND P0, PT, R99, 0x81, PT ;  /* 0x000000816300780c */ /* 0x000fc40003f06270 */
[C---:B------:R-:W-:Y:S01]  /*4f60*/  ISETP.LT.OR P5, PT, R3.reuse, 0x39, !P1 ;  /* 0x000000390300780c */ /* 0x040fe20004fa1670 */
[----:B------:R-:W-:Y:S01]  /*4f70*/  @!P3 STG.E.U8 desc[UR38][R4.64+0x31], R83 ;  /* 0x000031530400b986 */ /* 0x000fe2000c101126 */
[C---:B------:R-:W-:Y:S01]  /*4f80*/  ISETP.LT.OR P1, PT, R3.reuse, 0x3a, !P1 ;  /* 0x0000003a0300780c */ /* 0x040fe20004f21670 */
[----:B--2---:R-:W-:Y:S01]  /*4f90*/  @!P4 IMAD R21, R84, R90, RZ ;  /* 0x0000005a5415c224 */ /* 0x004fe200078e02ff */
[----:B------:R-:W-:-:S03]  /*4fa0*/  ISETP.LT.OR P3, PT, R3, 0x1, !P0 ;  /* 0x000000010300780c */ /* 0x000fc60004761670 */
[----:B------:R-:W-:Y:S01]  /*4fb0*/  @!P2 IMAD R85, R85, R90, RZ ;  /* 0x0000005a5555a224 */ /* 0x000fe200078e02ff */
[----:B------:R-:W-:Y:S01]  /*4fc0*/  @!P4 STG.E.U8 desc[UR38][R14.64+0x38], R21 ;  /* 0x000038150e00c986 */ /* 0x000fe2000c101126 */
[----:B------:R-:W-:-:S03]  /*4fd0*/  ISETP.LT.OR P4, PT, R3, 0x2, !P0 ;  /* 0x000000020300780c */ /* 0x000fc60004781670 */
[----:B------:R-:W-:Y:S01]  /*4fe0*/  @!P2 STG.E.U8 desc[UR38][R14.64+0x39], R85 ;  /* 0x000039550e00a986 */ /* 0x000fe2000c101126 */
[-C--:B0-----:R-:W-:Y:S01]  /*4ff0*/  @!P5 IMAD R11, R86, R90.reuse, RZ ;  /* 0x0000005a560bd224 */ /* 0x081fe200078e02ff */
[----:B------:R-:W-:Y:S01]  /*5000*/  ISETP.GE.AND P2, PT, R99, 0x89, PT ;  /* 0x000000896300780c */ /* 0x000fe20003f46270 */
[-C--:B------:R-:W-:Y:S02]  /*5010*/  @!P1 IMAD R87, R87, R90.reuse, RZ ;  /* 0x0000005a57579224 */ /* 0x080fe400078e02ff */
[----:B-1----:R-:W-:Y:S01]  /*5020*/  @!P3 IMAD R13, R24, R90, RZ ;  /* 0x0000005a180db224 */ /* 0x002fe200078e02ff */
[----:B------:R0:W-:Y:S01]  /*5030*/  @!P5 STG.E.U8 desc[UR38][R4.64+0x38], R11 ;  /* 0x0000380b0400d986 */ /* 0x0001e2000c101126 */
[----:B------:R-:W-:-:S03]  /*5040*/  ISETP.LT.OR P5, PT, R3, 0x1, !P2 ;  /* 0x000000010300780c */ /* 0x000fc600057a1670 */
[----:B------:R-:W-:Y:S01]  /*5050*/  @!P4 IMAD R25, R25, R90, RZ ;  /* 0x0000005a1919c224 */ /* 0x000fe200078e02ff */
[----:B------:R1:W-:Y:S01]  /*5060*/  @!P1 STG.E.U8 desc[UR38][R4.64+0x39], R87 ;  /* 0x0000395704009986 */ /* 0x0003e2000c101126 */
[----:B------:R-:W-:-:S03]  /*5070*/  ISETP.LT.OR P1, PT, R3, 0x2, !P2 ;  /* 0x000000020300780c */ /* 0x000fc60005721670 */
[----:B------:R-:W-:Y:S01]  /*5080*/  @!P3 STG.E.U8 desc[UR38][R6.64], R13 ;  /* 0x0000000d0600b986 */ /* 0x000fe2000c101126 */
[----:B------:R-:W-:-:S03]  /*5090*/  ISETP.LT.OR P3, PT, R3, 0x9, !P0 ;  /* 0x000000090300780c */ /* 0x000fc60004761670 */
[----:B------:R-:W-:Y:S01]  /*50a0*/  @!P4 STG.E.U8 desc[UR38][R6.64+0x1], R25 ;  /* 0x000001190600c986 */ /* 0x000fe2000c101126 */
[----:B------:R-:W-:Y:S01]  /*50b0*/  ISETP.LT.OR P4, PT, R3, 0xa, !P0 ;  /* 0x0000000a0300780c */ /* 0x000fe20004781670 */
[----:B0-----:R-:W-:-:S04]  /*50c0*/  @!P5 IMAD R11, R26, R90, RZ ;  /* 0x0000005a1a0bd224 */ /* 0x001fc800078e02ff */
[-C--:B------:R-:W-:Y:S01]  /*50d0*/  @!P1 IMAD R27, R27, R90.reuse, RZ ;  /* 0x0000005a1b1b9224 */ /* 0x080fe200078e02ff */
[----:B------:R0:W-:Y:S01]  /*50e0*/  @!P5 STG.E.U8 desc[UR38][R8.64], R11 ;  /* 0x0000000b0800d986 */ /* 0x0001e2000c101126 */
[C---:B------:R-:W-:Y:S02]  /*50f0*/  ISETP.LT.OR P5, PT, R3.reuse, 0x9, !P2 ;  /* 0x000000090300780c */ /* 0x040fe400057a1670 */
[-C--:B------:R-:W-:Y:S01]  /*5100*/  @!P3 IMAD R15, R28, R90.reuse, RZ ;  /* 0x0000005a1c0fb224 */ /* 0x080fe200078e02ff */
[----:B------:R-:W-:Y:S01]  /*5110*/  @!P1 STG.E.U8 desc[UR38][R8.64+0x1], R27 ;  /* 0x0000011b08009986 */ /* 0x000fe2000c101126 */
[----:B------:R-:W-:Y:S02]  /*5120*/  ISETP.LT.OR P1, PT, R3, 0xa, !P2 ;  /* 0x0000000a0300780c */ /* 0x000fe40005721670 */
[----:B------:R-:W-:Y:S01]  /*5130*/  @!P4 IMAD R29, R29, R90, RZ ;  /* 0x0000005a1d1dc224 */ /* 0x000fe200078e02ff */
[----:B------:R-:W-:Y:S01]  /*5140*/  @!P3 STG.E.U8 desc[UR38][R6.64+0x8], R15 ;  /* 0x0000080f0600b986 */ /* 0x000fe2000c101126 */
[----:B------:R-:W-:-:S03]  /*5150*/  ISETP.LT.OR P3, PT, R3, 0x11, !P0 ;  /* 0x000000110300780c */ /* 0x000fc60004761670 */
[----:B------:R-:W-:Y:S01]  /*5160*/  @!P4 STG.E.U8 desc[UR38][R6.64+0x9], R29 ;  /* 0x0000091d0600c986 */ /* 0x000fe2000c101126 */
[----:B------:R-:W-:Y:S01]  /*5170*/  ISETP.LT.OR P4, PT, R3, 0x12, !P0 ;  /* 0x000000120300780c */ /* 0x000fe20004781670 */
[----:B-1----:R-:W-:-:S04]  /*5180*/  @!P5 IMAD R5, R30, R90, RZ ;  /* 0x0000005a1e05d224 */ /* 0x002fc800078e02ff */
[-C--:B------:R-:W-:Y:S01]  /*5190*/  @!P1 IMAD R31, R31, R90.reuse, RZ ;  /* 0x0000005a1f1f9224 */ /* 0x080fe200078e02ff */
[----:B------:R1:W-:Y:S01]  /*51a0*/  @!P5 STG.E.U8 desc[UR38][R8.64+0x8], R5 ;  /* 0x000008050800d986 */ /* 0x0003e2000c101126 */
[C---:B------:R-:W-:Y:S02]  /*51b0*/  ISETP.LT.OR P5, PT, R3.reuse, 0x11, !P2 ;  /* 0x000000110300780c */ /* 0x040fe400057a1670 */
[-C--:B0-----:R-:W-:Y:S01]  /*51c0*/  @!P3 IMAD R11, R32, R90.reuse, RZ ;  /* 0x0000005a200bb224 */ /* 0x081fe200078e02ff */
        /* <DEDUP_REMOVED lines=11> */
[-C--:B------:R-:W-:Y:S01]  /*5280*/  @!P3 IMAD R13, R36, R90.reuse, RZ ;  /* 0x0000005a240db224 */ /* 0x080fe200078e02ff */
        /* <DEDUP_REMOVED lines=32> */
[----:B------:R-:W-:-:S04]  /*5490*/  @!P1 IMAD R11, R46, R90, RZ ;  /* 0x0000005a2e0b9224 */ /* 0x000fc800078e02ff */
[-C--:B------:R-:W-:Y:S01]  /*54a0*/  @!P3 IMAD R47, R47, R90.reuse, RZ ;  /* 0x0000005a2f2fb224 */ /* 0x080fe200078e02ff */
[----:B------:R1:W-:Y:S01]  /*54b0*/  @!P1 STG.E.U8 desc[UR38][R8.64+0x28], R11 ;  /* 0x0000280b08009986 */ /* 0x0003e2000c101126 */
[----:B------:R-:W-:Y:S02]  /*54c0*/  ISETP.LT.OR P1, PT, R3, 0x31, !P2 ;  /* 0x000000310300780c */ /* 0x000fe40005721670 */
[----:B------:R-:W-:Y:S01]  /*54d0*/  @!P4 IMAD R49, R49, R90, RZ ;  /* 0x0000005a3131c224 */ /* 0x000fe200078e02ff */
[----:B------:R2:W-:Y:S01]  /*54e0*/  @!P3 STG.E.U8 desc[UR38][R8.64+0x29], R47 ;  /* 0x0000292f0800b986 */ /* 0x0005e2000c101126 */
[C---:B------:R-:W-:Y:S02]  /*54f0*/  ISETP.LT.OR P3, PT, R3.reuse, 0x39, !P0 ;  /* 0x000000390300780c */ /* 0x040fe40004761670 */
[C---:B------:R-:W-:Y:S01]  /*5500*/  ISETP.LT.OR P0, PT, R3.reuse, 0x3a, !P0 ;  /* 0x0000003a0300780c */ /* 0x040fe20004701670 */
[----:B------:R2:W-:Y:S01]  /*5510*/  @!P4 STG.E.U8 desc[UR38][R6.64+0x31], R49 ;  /* 0x000031310600c986 */ /* 0x0005e2000c101126 */
[----:B------:R-:W-:-:S03]  /*5520*/  ISETP.LT.OR P4, PT, R3, 0x32, !P2 ;  /* 0x000000320300780c */ /* 0x000fc60005781670 */
[----:B------:R2:W-:Y:S01]  /*5530*/  @!P5 STG.E.U8 desc[UR38][R6.64+0x30], R13 ;  /* 0x0000300d0600d986 */ /* 0x0005e2000c101126 */
[C---:B------:R-:W-:Y:S02]  /*5540*/  ISETP.LT.OR P5, PT, R3.reuse, 0x39, !P2 ;  /* 0x000000390300780c */ /* 0x040fe400057a1670 */
[----:B------:R-:W-:Y:S01]  /*5550*/  ISETP.LT.OR P2, PT, R3, 0x3a, !P2 ;  /* 0x0000003a0300780c */ /* 0x000fe20005741670 */
[-C--:B------:R-:W-:Y:S02]  /*5560*/  @!P1 IMAD R3, R50, R90.reuse, RZ ;  /* 0x0000005a32039224 */ /* 0x080fe400078e02ff */
[-C--:B0-----:R-:W-:Y:S02]  /*5570*/  @!P3 IMAD R5, R52, R90.reuse, RZ ;  /* 0x0000005a3405b224 */ /* 0x081fe400078e02ff */
[-C--:B------:R-:W-:Y:S01]  /*5580*/  @!P0 IMAD R53, R53, R90.reuse, RZ ;  /* 0x0000005a35358224 */ /* 0x080fe200078e02ff */
[----:B------:R2:W-:Y:S01]  /*5590*/  @!P1 STG.E.U8 desc[UR38][R8.64+0x30], R3 ;  /* 0x0000300308009986 */ /* 0x0005e2000c101126 */
[----:B------:R-:W-:-:S04]  /*55a0*/  @!P4 IMAD R51, R51, R90, RZ ;  /* 0x0000005a3333c224 */ /* 0x000fc800078e02ff */
[-C--:B-1----:R-:W-:Y:S01]  /*55b0*/  @!P5 IMAD R11, R54, R90.reuse, RZ ;  /* 0x0000005a360bd224 */ /* 0x082fe200078e02ff */
[----:B------:R2:W-:Y:S01]  /*55c0*/  @!P4 STG.E.U8 desc[UR38][R8.64+0x31], R51 ;  /* 0x000031330800c986 */ /* 0x0005e2000c101126 */
[----:B------:R-:W-:-:S03]  /*55d0*/  @!P2 IMAD R55, R55, R90, RZ ;  /* 0x0000005a3737a224 */ /* 0x000fc600078e02ff */
[----:B------:R2:W-:Y:S04]  /*55e0*/  @!P3 STG.E.U8 desc[UR38][R6.64+0x38], R5 ;  /* 0x000038050600b986 */ /* 0x0005e8000c101126 */
[----:B------:R2:W-:Y:S04]  /*55f0*/  @!P0 STG.E.U8 desc[UR38][R6.64+0x39], R53 ;  /* 0x0000393506008986 */ /* 0x0005e8000c101126 */
[----:B------:R2:W-:Y:S04]  /*5600*/  @!P5 STG.E.U8 desc[UR38][R8.64+0x38], R11 ;  /* 0x0000380b0800d986 */ /* 0x0005e8000c101126 */
[----:B------:R2:W-:Y:S02]  /*5610*/  @!P2 STG.E.U8 desc[UR38][R8.64+0x39], R55 ;  /* 0x000039370800a986 */ /* 0x0005e4000c101126 */
.L_x_163:
[----:B------:R-:W-:Y:S05]  /*5620*/  BSYNC B0 ;  /* 0x0000000000007941 */ /* 0x000fea0003800000 */
.L_x_33:
[----:B------:R-:W-:Y:S01]  /*5630*/  IADD3 R16, P0, R16, UR36, RZ ;  /* 0x0000002410107c10 */ /* 0x000fe2000ff1e0ff */
[----:B------:R-:W-:Y:S01]  /*5640*/  ULDC.64 UR4, c[0x0][0x650] ;  /* 0x0001940000047ab9 */ /* 0x000fe20000000a00 */
[----:B--2---:R-:W-:Y:S01]  /*5650*/  PRMT R3, RZ, 0x7610, R3 ;  /* 0x00007610ff037816 */ /* 0x004fe20000000003 */
[----:B------:R-:W-:Y:S01]  /*5660*/  IMAD.MOV.U32 R100, RZ, RZ, -0x1 ;  /* 0xffffffffff647424 */ /* 0x000fe200078e00ff */
[----:B------:R-:W-:Y:S01]  /*5670*/  IADD3.X R17, R17, UR42, RZ, P0, !PT ;  /* 0x0000002a11117c10 */ /* 0x000fe200087fe4ff */
[----:B0-----:R-:W-:Y:S01]  /*5680*/  IMAD.MOV.U32 R23, RZ, RZ, -0x1 ;  /* 0xffffffffff177424 */ /* 0x001fe200078e00ff */
[----:B------:R-:W-:-:S04]  /*5690*/  ISETP.GE.U32.AND P0, PT, R16, UR4, PT ;  /* 0x0000000410007c0c */ /* 0x000fc8000bf06070 */
[----:B------:R-:W-:-:S13]  /*56a0*/  ISETP.GE.U32.AND.EX P0, PT, R17, UR5, PT, P0 ;  /* 0x0000000511007c0c */ /* 0x000fda000bf06100 */
[----:B------:R-:W-:Y:S05]  /*56b0*/  @P0 BRA `(.L_x_164) ;  /* 0x0000000400500947 */ /* 0x000fea0003800000 */
[----:B------:R-:W0:Y:S01]  /*56c0*/  LDC.64 R10, c[0x0][0x628] ;  /* 0x00018a00ff0a7b82 */ /* 0x000e220000000a00 */
[----:B------:R-:W2:Y:S01]  /*56d0*/  S2R R12, SR_CTAID.X ;  /* 0x00000000000c7919 */ /* 0x000ea20000002500 */
[----:B----4-:R-:W-:Y:S02]  /*56e0*/  IMAD.MOV.U32 R8, RZ, RZ, R16 ;  /* 0x000000ffff087224 */ /* 0x010fe400078e0010 */
[----:B------:R-:W-:Y:S01]  /*56f0*/  IMAD.MOV.U32 R9, RZ, RZ, R17 ;  /* 0x000000ffff097224 */ /* 0x000fe200078e0011 */
[----:B------:R-:W4:Y:S03]  /*5700*/  S2R R20, SR_CTAID.Y ;  /* 0x0000000000147919 */ /* 0x000f260000002600 */
[----:B------:R-:W1:Y:S08]  /*5710*/  LDC R0, c[0x0][0x630] ;  /* 0x00018c00ff007b82 */ /* 0x000e700000000800 */
[----:B------:R-:W1:Y:S01]  /*5720*/  LDC.64 R14, c[0x0][0x620] ;  /* 0x00018800ff0e7b82 */ /* 0x000e620000000a00 */
[----:B0-----:R-:W-:-:S04]  /*5730*/  ISETP.NE.U32.AND P0, PT, R10, RZ, PT ;  /* 0x000000ff0a00720c */ /* 0x001fc80003f05070 */
[----:B------:R-:W-:-:S13]  /*5740*/  ISETP.NE.AND.EX P0, PT, R11, RZ, PT, P0 ;  /* 0x000000ff0b00720c */ /* 0x000fda0003f05300 */
[----:B-12-4-:R-:W-:Y:S05]  /*5750*/  @!P0 BRA `(.L_x_165) ;  /* 0x0000000000288947 */ /* 0x016fea0003800000 */
[----:B------:R-:W0:Y:S02]  /*5760*/  LDC R3, c[0x0][0x634] ;  /* 0x00018d00ff037b82 */ /* 0x000e240000000800 */
[----:B0-----:R-:W-:-:S05]  /*5770*/  IADD3 R3, P0, R16, R3, RZ ;  /* 0x0000000310037210 */ /* 0x001fca0007f1e0ff */
[----:B------:R-:W-:-:S04]  /*5780*/  IMAD.X R13, RZ, RZ, R17, P0 ;  /* 0x000000ffff0d7224 */ /* 0x000fc800000e0611 */
[----:B------:R-:W-:-:S04]  /*5790*/  IMAD.WIDE.U32 R4, R13, R10, RZ ;  /* 0x0000000a0d047225 */ /* 0x000fc800078e00ff */
[----:B---3--:R-:W-:-:S04]  /*57a0*/  IMAD.WIDE.U32 R6, P0, R3, R11, R4 ;  /* 0x0000000b03067225 */ /* 0x008fc80007800004 */
[----:B------:R-:W-:-:S04]  /*57b0*/  IMAD.WIDE.U32 R4, R3, R10, RZ ;  /* 0x0000000a03047225 */ /* 0x000fc800078e00ff */
[----:B------:R-:W-:Y:S01]  /*57c0*/  IMAD.X R9, RZ, RZ, RZ, P0 ;  /* 0x000000ffff097224 */ /* 0x000fe200000e06ff */
[----:B------:R-:W-:Y:S01]  /*57d0*/  IADD3 RZ, P0, R5, R6, RZ ;  /* 0x0000000605ff7210 */ /* 0x000fe20007f1e0ff */
[----:B------:R-:W-:-:S04]  /*57e0*/  IMAD.MOV.U32 R8, RZ, RZ, R7 ;  /* 0x000000ffff087224 */ /* 0x000fc800078e0007 */
[----:B------:R-:W-:-:S08]  /*57f0*/  IMAD.WIDE.U32.X R8, R13, R11, R8, P0 ;  /* 0x0000000b0d087225 */ /* 0x000fd000000e0408 */
.L_x_165:
[-CC-:B------:R-:W-:Y:S01]  /*5800*/  SHF.R.U64 R23, R8, R0.reuse, R9.reuse ;  /* 0x0000000008177219 */ /* 0x180fe20000001209 */
[----:B------:R-:W0:Y:S01]  /*5810*/  LDC.64 R26, c[0x0][0x640] ;  /* 0x00019000ff1a7b82 */ /* 0x000e220000000a00 */
[----:B------:R-:W-:Y:S01]  /*5820*/  SHF.R.U32.HI R0, RZ, R0, R9 ;  /* 0x00000000ff007219 */ /* 0x000fe20000011609 */
[----:B------:R-:W-:Y:S01]  /*5830*/  ULDC UR4, c[0x0][0x150] ;  /* 0x0000540000047ab9 */ /* 0x000fe20000000800 */
[----:B------:R-:W-:Y:S02]  /*5840*/  IADD3 R3, P0, RZ, -R23, RZ ;  /* 0x80000017ff037210 */ /* 0x000fe40007f1e0ff */
[----:B---3--:R-:W-:-:S03]  /*5850*/  I2FP.F32.U32 R7, R12 ;  /* 0x0000000c00077245 */ /* 0x008fc60000201000 */
[----:B------:R-:W1:Y:S01]  /*5860*/  LDC R6, c[0x0][0x618] ;  /* 0x00018600ff067b82 */ /* 0x000e620000000800 */
[----:B------:R-:W-:Y:S02]  /*5870*/  IMAD.X R5, RZ, RZ, ~R0, P0 ;  /* 0x000000ffff057224 */ /* 0x000fe400000e0e00 */
[----:B------:R-:W-:Y:S01]  /*5880*/  FMUL R7, R7, UR4 ;  /* 0x0000000407077c20 */ /* 0x000fe20008400000 */
[----:B------:R-:W-:Y:S01]  /*5890*/  ULDC UR4, c[0x0][0x154] ;  /* 0x0000550000047ab9 */ /* 0x000fe20000000800 */
[-C--:B------:R-:W-:Y:S02]  /*58a0*/  IMAD R0, R5, R14.reuse, RZ ;  /* 0x0000000e05007224 */ /* 0x080fe400078e02ff */
[C---:B------:R-:W-:Y:S01]  /*58b0*/  IMAD.WIDE.U32 R4, R3.reuse, R14, R16 ;  /* 0x0000000e03047225 */ /* 0x040fe200078e0010 */
[----:B------:R-:W2:Y:S01]  /*58c0*/  LDC R8, c[0x0][0x608] ;  /* 0x00018200ff087b82 */ /* 0x000ea20000000800 */
[----:B------:R-:W3:Y:S02]  /*58d0*/  F2I.U32.TRUNC.NTZ R7, R7 ;  /* 0x0000000700077305 */ /* 0x000ee4000020f000 */
[----:B------:R-:W-:Y:S01]  /*58e0*/  IMAD R3, R3, R15, R0 ;  /* 0x0000000f03037224 */ /* 0x000fe200078e0200 */
[----:B------:R-:W-:-:S03]  /*58f0*/  I2FP.F32.U32 R0, R20 ;  /* 0x0000001400007245 */ /* 0x000fc60000201000 */
[----:B------:R-:W-:Y:S01]  /*5900*/  IMAD.IADD R3, R5, 0x1, R3 ;  /* 0x0000000105037824 */ /* 0x000fe200078e0203 */
[----:B------:R-:W4:Y:S01]  /*5910*/  LDC R11, c[0x0][0x658] ;  /* 0x00019600ff0b7b82 */ /* 0x000f220000000800 */
[----:B0-----:R-:W-:-:S04]  /*5920*/  ISETP.NE.U32.AND P0, PT, R26, RZ, PT ;  /* 0x000000ff1a00720c */ /* 0x001fc80003f05070 */
[----:B------:R-:W-:-:S03]  /*5930*/  ISETP.NE.AND.EX P0, PT, R27, RZ, PT, P0 ;  /* 0x000000ff1b00720c */ /* 0x000fc60003f05300 */
[----:B------:R-:W0:Y:S01]  /*5940*/  LDC R9, c[0x0][0x144] ;  /* 0x00005100ff097b82 */ /* 0x000e220000000800 */
[-C--:B-1----:R-:W-:Y:S01]  /*5950*/  SHF.R.U64 R10, R4, R6.reuse, R3 ;  /* 0x00000006040a7219 */ /* 0x082fe20000001203 */
[----:B---3--:R-:W-:Y:S01]  /*5960*/  IMAD.MOV R7, RZ, RZ, -R7 ;  /* 0x000000ffff077224 */ /* 0x008fe200078e0a07 */
[----:B------:R-:W-:Y:S01]  /*5970*/  SHF.R.U32.HI R3, RZ, R6, R3 ;  /* 0x00000006ff037219 */ /* 0x000fe20000011603 */
[----:B------:R-:W-:-:S04]  /*5980*/  FMUL R6, R0, UR4 ;  /* 0x0000000400067c20 */ /* 0x000fc80008400000 */
[----:B------:R-:W1:Y:S01]  /*5990*/  LDC R21, c[0x0][0x148] ;  /* 0x00005200ff157b82 */ /* 0x000e620000000800 */
[----:B------:R3:W0:Y:S01]  /*59a0*/  F2I.U32.TRUNC.NTZ R14, R6 ;  /* 0x00000006000e7305 */ /* 0x000622000020f000 */
[-CC-:B--2---:R-:W-:Y:S02]  /*59b0*/  SHF.R.U64 R13, R10, R8.reuse, R3.reuse ;  /* 0x000000080a0d7219 */ /* 0x184fe40000001203 */
[----:B------:R-:W-:-:S04]  /*59c0*/  SHF.R.U32.HI R0, RZ, R8, R3 ;  /* 0x00000008ff007219 */ /* 0x000fc80000011603 */
[----:B------:R-:W2:Y:S01]  /*59d0*/  LDC R24, c[0x0][0x600] ;  /* 0x00018000ff187b82 */ /* 0x000ea20000000800 */
[-CC-:B----4-:R-:W-:Y:S02]  /*59e0*/  SHF.R.U64 R15, R13, R11.reuse, R0.reuse ;  /* 0x0000000b0d0f7219 */ /* 0x190fe40000001200 */
[----:B------:R-:W-:-:S03]  /*59f0*/  SHF.R.U32.HI R5, RZ, R11, R0 ;  /* 0x0000000bff057219 */ /* 0x000fc60000011600 */
[----:B------:R-:W-:Y:S02]  /*5a00*/  IMAD.MOV.U32 R4, RZ, RZ, R15 ;  /* 0x000000ffff047224 */ /* 0x000fe400078e000f */
[----:B------:R-:W4:Y:S01]  /*5a10*/  LDC R28, c[0x0][0x648] ;  /* 0x00019200ff1c7b82 */ /* 0x000f220000000800 */
[----:B0-----:R-:W-:-:S07]  /*5a20*/  IMAD R25, R9, R7, R12 ;  /* 0x0000000709197224 */ /* 0x001fce00078e020c */
[----:B------:R-:W0:Y:S08]  /*5a30*/  LDC R29, c[0x0][0x638] ;  /* 0x00018e00ff1d7b82 */ /* 0x000e300000000800 */
[----:B------:R-:W0:Y:S01]  /*5a40*/  LDC R30, c[0x0][0x610] ;  /* 0x00018400ff1e7b82 */ /* 0x000e220000000800 */
[----:B-123--:R-:W-:Y:S05]  /*5a50*/  @!P0 BRA `(.L_x_166) ;  /* 0x0000000000288947 */ /* 0x00efea0003800000 */
[----:B------:R-:W1:Y:S02]  /*5a60*/  LDC R0, c[0x0][0x64c] ;  /* 0x00019300ff007b82 */ /* 0x000e640000000800 */
[----:B-1----:R-:W-:-:S05]  /*5a70*/  IADD3 R3, P0, R15, R0, RZ ;  /* 0x000000000f037210 */ /* 0x002fca0007f1e0ff */
        /* <DEDUP_REMOVED lines=8> */
.L_x_166:
[----:B------:R-:W-:Y:S01]  /*5b00*/  ISETP.NE.AND P0, PT, R2, 0x1, PT ;  /* 0x000000010200780c */ /* 0x000fe20003f05270 */
[----:B------:R-:W-:Y:S01]  /*5b10*/  IMAD.MOV R14, RZ, RZ, -R14 ;  /* 0x000000ffff0e7224 */ /* 0x000fe200078e0a0e */
[----:B----4-:R-:W-:Y:S01]  /*5b20*/  SHF.R.U64 R3, R4, R28, R5 ;  /* 0x0000001c04037219 */ /* 0x010fe20000001205 */
[----:B------:R-:W-:Y:S01]  /*5b30*/  VIADD R5, R24, 0xffffffff ;  /* 0xffffffff18057836 */ /* 0x000fe20000000000 */
[----:B------:R-:W-:-:S03]  /*5b40*/  LOP3.LUT R0, R13, R96, RZ, 0xc0, !PT ;  /* 0x000000600d007212 */ /* 0x000fc600078ec0ff */
[----:B------:R-:W-:Y:S01]  /*5b50*/  IMAD.MOV R4, RZ, RZ, -R3 ;  /* 0x000000ffff047224 */ /* 0x000fe200078e0a03 */
[----:B------:R-:W-:Y:S01]  /*5b60*/  LOP3.LUT R10, R10, R5, RZ, 0xc0, !PT ;  /* 0x000000050a0a7212 */ /* 0x000fe200078ec0ff */
[----:B------:R-:W-:Y:S02]  /*5b70*/  IMAD R0, R93, R3, R0 ;  /* 0x000000035d007224 */ /* 0x000fe400078e0200 */
[----:B0-----:R-:W-:Y:S02]  /*5b80*/  IMAD R3, R4, R29, R15 ;  /* 0x0000001d04037224 */ /* 0x001fe400078e020f */
[----:B------:R-:W-:Y:S02]  /*5b90*/  @P0 IMAD R25, R21, R14, R20 ;  /* 0x0000000e15190224 */ /* 0x000fe400078e0214 */
[----:B------:R-:W-:Y:S02]  /*5ba0*/  IMAD R5, R3, R24, R10 ;  /* 0x0000001803057224 */ /* 0x000fe400078e020a */
[----:B------:R-:W-:-:S02]  /*5bb0*/  IMAD R0, R0, R30, R25 ;  /* 0x0000001e00007224 */ /* 0x000fc400078e0219 */
[----:B------:R-:W-:-:S03]  /*5bc0*/  IMAD.MOV.U32 R4, RZ, RZ, 0x1 ;  /* 0x00000001ff047424 */ /* 0x000fc600078e00ff */
[----:B------:R-:W-:Y:S02]  /*5bd0*/  SEL R100, R5, R0, !P0 ;  /* 0x0000000005647207 */ /* 0x000fe40004000000 */
[----:B------:R-:W-:Y:S02]  /*5be0*/  PRMT R3, R4, 0x7610, R3 ;  /* 0x0000761004037816 */ /* 0x000fe40000000003 */
[----:B------:R-:W-:-:S07]  /*5bf0*/  SEL R0, R0, R5, !P0 ;  /* 0x0000000500007207 */ /* 0x000fce0004000000 */
.L_x_164:
[----:B------:R-:W-:Y:S01]  /*5c00*/  LOP3.LUT P0, RZ, R3, 0xff, RZ, 0xc0, !PT ;  /* 0x000000ff03ff7812 */ /* 0x000fe2000780c0ff */
[----:B------:R-:W-:-:S12]  /*5c10*/  IMAD.MOV.U32 R99, RZ, RZ, R0 ;  /* 0x000000ffff637224 */ /* 0x000fd800078e0000 */
[----:B------:R-:W-:Y:S05]  /*5c20*/  @P0 BRA `(.L_x_167) ;  /* 0xffffffb8004c0947 */ /* 0x000fea000383ffff */
[----:B------:R-:W-:Y:S05]  /*5c30*/  EXIT ;  /* 0x000000000000794d */ /* 0x000fea0003800000 */
.L_x_8:
        /* <DEDUP_REMOVED lines=26> */
.L_x_169:
[----:B------:R-:W0:Y:S01]  /*5de0*/  LDC.64 R32, c[0x0][0x640] ;  /* 0x00019000ff207b82 */ /* 0x000e220000000a00 */
[-CC-:B------:R-:W-:Y:S01]  /*5df0*/  SHF.R.U64 R22, R14, R8.reuse, R15.reuse ;  /* 0x000000080e167219 */ /* 0x180fe2000000120f */
[----:B------:R-:W-:Y:S01]  /*5e00*/  IMAD.MOV.U32 R25, RZ, RZ, 0x1 ;  /* 0x00000001ff197424 */ /* 0x000fe200078e00ff */
[----:B------:R-:W-:Y:S02]  /*5e10*/  SHF.R.U32.HI R7, RZ, R8, R15 ;  /* 0x00000008ff077219 */ /* 0x000fe4000001160f */
[----:B------:R-:W-:-:S03]  /*5e20*/  IADD3 R13, P0, RZ, -R22, RZ ;  /* 0x80000016ff0d7210 */ /* 0x000fc60007f1e0ff */
[----:B------:R-:W1:Y:S02]  /*5e30*/  LDC R12, c[0x0][0x618] ;  /* 0x00018600ff0c7b82 */ /* 0x000e640000000800 */
[----:B------:R-:W-:Y:S02]  /*5e40*/  IMAD.X R7, RZ, RZ, ~R7, P0 ;  /* 0x000000ffff077224 */ /* 0x000fe400000e0e07 */
[----:B------:R-:W-:-:S04]  /*5e50*/  IMAD.WIDE.U32 R10, R13, R26, R16 ;  /* 0x0000001a0d0a7225 */ /* 0x000fc800078e0010 */
[----:B------:R-:W2:Y:S01]  /*5e60*/  LDC R14, c[0x0][0x608] ;  /* 0x00018200ff0e7b82 */ /* 0x000ea20000000800 */
[----:B------:R-:W-:-:S04]  /*5e70*/  IMAD R8, R7, R26, RZ ;  /* 0x0000001a07087224 */ /* 0x000fc800078e02ff */
[----:B------:R-:W-:-:S03]  /*5e80*/  IMAD R7, R13, R27, R8 ;  /* 0x0000001b0d077224 */ /* 0x000fc600078e0208 */
[----:B------:R-:W3:Y:S01]  /*5e90*/  LDC R30, c[0x0][0x658] ;  /* 0x00019600ff1e7b82 */ /* 0x000ee20000000800 */
[----:B------:R-:W-:Y:S01]  /*5ea0*/  IMAD.IADD R7, R11, 0x1, R7 ;  /* 0x000000010b077824 */ /* 0x000fe200078e0207 */
[----:B0-----:R-:W-:Y:S01]  /*5eb0*/  ISETP.NE.U32.AND P0, PT, R32, RZ, PT ;  /* 0x000000ff2000720c */ /* 0x001fe20003f05070 */
[----:B------:R-:W-:-:S03]  /*5ec0*/  IMAD.MOV.U32 R11, RZ, RZ, -0x1 ;  /* 0xffffffffff0b7424 */ /* 0x000fc600078e00ff */
        /* <DEDUP_REMOVED lines=8> */
[-C--:B---3--:R-:W-:Y:S02]  /*5f50*/  SHF.L.U32 R10, R11, R30.reuse, RZ ;  /* 0x0000001e0b0a7219 */ /* 0x088fe400000006ff */
[--C-:B------:R-:W-:Y:S02]  /*5f60*/  SHF.R.U64 R28, R26, R30, R7.reuse ;  /* 0x0000001e1a1c7219 */ /* 0x100fe40000001207 */
[----:B------:R-:W-:Y:S02]  /*5f70*/  LOP3.LUT R27, RZ, R10, RZ, 0x33, !PT ;  /* 0x0000000aff1b7212 */ /* 0x000fe400078e33ff */
[----:B------:R-:W-:Y:S01]  /*5f80*/  SHF.R.U32.HI R11, RZ, R30, R7 ;  /* 0x0000001eff0b7219 */ /* 0x000fe20000011607 */
[----:B------:R-:W3:Y:S01]  /*5f90*/  LDC R29, c[0x0][0x610] ;  /* 0x00018400ff1d7b82 */ /* 0x000ee20000000800 */
[----:B------:R-:W-:Y:S01]  /*5fa0*/  IMAD.MOV.U32 R10, RZ, RZ, R28 ;  /* 0x000000ffff0a7224 */ /* 0x000fe200078e001c */
[----:B------:R-:W-:Y:S06]  /*5fb0*/  @!P0 BRA `(.L_x_170) ;  /* 0x0000000000288947 */ /* 0x000fec0003800000 */
        /* <DEDUP_REMOVED lines=10> */
.L_x_170:
[----:B------:R-:W-:Y:S02]  /*6060*/  ISETP.NE.AND P0, PT, R2, 0x1, PT ;  /* 0x000000010200780c */ /* 0x000fe40003f05270 */
[----:B-1----:R-:W-:Y:S01]  /*6070*/  SHF.R.U64 R8, R10, R8, R11 ;  /* 0x000000080a087219 */ /* 0x002fe2000000120b */
[----:B0-----:R-:W-:Y:S01]  /*6080*/  VIADD R11, R21, 0xffffffff ;  /* 0xffffffff150b7836 */ /* 0x001fe20000000000 */
[----:B------:R-:W-:Y:S02]  /*6090*/  SHF.L.U32 R25, R25, R30, RZ ;  /* 0x0000001e19197219 */ /* 0x000fe400000006ff */
[----:B------:R-:W-:Y:S01]  /*60a0*/  LOP3.LUT R5, R26, R27, RZ, 0xc0, !PT ;  /* 0x0000001b1a057212 */ /* 0x000fe200078ec0ff */
[----:B------:R-:W-:-:S04]  /*60b0*/  IMAD.MOV R7, RZ, RZ, -R8 ;  /* 0x000000ffff077224 */ /* 0x000fc800078e0a08 */
[----:B------:R-:W-:Y:S02]  /*60c0*/  IMAD R5, R25, R8, R5 ;  /* 0x0000000819057224 */ /* 0x000fe400078e0205 */
[----:B------:R-:W-:Y:S01]  /*60d0*/  @P0 IMAD R6, R9, R24, R4 ;  /* 0x0000001809060224 */ /* 0x000fe200078e0204 */
[----:B------:R-:W-:Y:S01]  /*60e0*/  LOP3.LUT R9, R20, R11, RZ, 0xc0, !PT ;  /* 0x0000000b14097212 */ /* 0x000fe200078ec0ff */
[----:B--2---:R-:W-:Y:S02]  /*60f0*/  IMAD R4, R7, R23, R28 ;  /* 0x0000001707047224 */ /* 0x004fe400078e021c */
[----:B---3--:R-:W-:Y:S02]  /*6100*/  IMAD R6, R5, R29, R6 ;  /* 0x0000001d05067224 */ /* 0x008fe400078e0206 */
[----:B------:R-:W-:Y:S02]  /*6110*/  IMAD R5, R4, R21, R9 ;  /* 0x0000001504057224 */ /* 0x000fe400078e0209 */
[----:B------:R-:W-:-:S02]  /*6120*/  IMAD.MOV.U32 R8, RZ, RZ, 0x1 ;  /* 0x00000001ff087424 */ /* 0x000fc400078e00ff */
[----:B------:R-:W-:Y:S01]  /*6130*/  IMAD.MOV.U32 R7, RZ, RZ, R22 ;  /* 0x000000ffff077224 */ /* 0x000fe200078e0016 */
[----:B------:R-:W-:Y:S02]  /*6140*/  SEL R21, R5, R6, !P0 ;  /* 0x0000000605157207 */ /* 0x000fe40004000000 */
[----:B------:R-:W-:-:S07]  /*6150*/  SEL R20, R6, R5, !P0 ;  /* 0x0000000506147207 */ /* 0x000fce0004000000 */
.L_x_168:
[----:B------:R-:W-:-:S08]  /*6160*/  NOP ;  /* 0x0000000000007918 */ /* 0x000fd00000000000 */
[----:B------:R-:W0:-:S00]  /*6170*/  USETMAXREG.DEALLOC.CTAPOOL 0x28 ;  /* 0x00000028000079c8 */ /* 0x000e0000080e0500 */
[----:B0-----:R-:W-:-:S13]  /*6180*/  ISETP.NE.AND P0, PT, R3, RZ, PT ;  /* 0x000000ff0300720c */ /* 0x001fda0003f05270 */
[----:B------:R-:W-:Y:S05]  /*6190*/  @P0 EXIT ;  /* 0x000000000000094d */ /* 0x000fea0003800000 */
[----:B------:R-:W-:Y:S01]  /*61a0*/  LOP3.LUT P0, RZ, R8, 0xff, RZ, 0xc0, !PT ;  /* 0x000000ff08ff7812 */ /* 0x000fe2000780c0ff */
[----:B------:R-:W-:Y:S02]  /*61b0*/  IMAD.MOV.U32 R3, RZ, RZ, 0x1 ;  /* 0x00000001ff037424 */ /* 0x000fe400078e00ff */
[----:B------:R-:W-:-:S10]  /*61c0*/  IMAD.MOV.U32 R8, RZ, RZ, RZ ;  /* 0x000000ffff087224 */ /* 0x000fd400078e00ff */
[----:B------:R-:W-:Y:S05]  /*61d0*/  @!P0 BRA `(.L_x_171) ;  /* 0x0000000c002c8947 */ /* 0x000fea0003800000 */
[----:B------:R-:W0:Y:S01]  /*61e0*/  LDC R3, c[0x0][0x28c] ;  /* 0x0000a300ff037b82 */ /* 0x000e220000000800 */
[----:B------:R-:W1:Y:S01]  /*61f0*/  S2R R12, SR_CgaCtaId ;  /* 0x00000000000c7919 */ /* 0x000e620000008800 */
[----:B------:R-:W-:Y:S01]  /*6200*/  ULDC UR5, c[0x0][0x658] ;  /* 0x0001960000057ab9 */ /* 0x000fe20000000800 */
[----:B------:R-:W-:Y:S01]  /*6210*/  UMOV UR6, 0xffffffff ;  /* 0xffffffff00067882 */ /* 0x000fe20000000000 */
[----:B------:R-:W-:Y:S01]  /*6220*/  BSSY B0, `(.L_x_171) ;  /* 0x00000c6000007945 */ /* 0x000fe20003800000 */
[----:B------:R-:W-:Y:S01]  /*6230*/  USHF.L.U32 UR6, UR6, UR5, URZ ;  /* 0x0000000506067299 */ /* 0x000fe2000800063f */
[----:B------:R-:W-:Y:S01]  /*6240*/  IMAD.MOV.U32 R10, RZ, RZ, 0x1 ;  /* 0x00000001ff0a7424 */ /* 0x000fe200078e00ff */
[----:B------:R-:W-:Y:S01]  /*6250*/  LOP3.LUT R9, R18, 0x2, RZ, 0xfc, !PT ;  /* 0x0000000212097812 */ /* 0x000fe200078efcff */
[----:B------:R-:W-:Y:S01]  /*6260*/  IMAD.MOV.U32 R8, RZ, RZ, RZ ;  /* 0x000000ffff087224 */ /* 0x000fe200078e00ff */
[----:B------:R-:W-:Y:S01]  /*6270*/  ULDC UR4, c[0x0][0x600] ;  /* 0x0001800000047ab9 */ /* 0x000fe20000000800 */
[----:B------:R-:W-:Y:S01]  /*6280*/  UMOV UR7, 0x1 ;  /* 0x0000000100077882 */ /* 0x000fe20000000000 */
[----:B------:R-:W-:-:S02]  /*6290*/  UIADD3 UR15, UR4, -0x1, URZ ;  /* 0xffffffff040f7890 */ /* 0x000fc4000fffe03f */
[----:B------:R-:W-:Y:S02]  /*62a0*/  USHF.L.U32 UR17, UR7, UR5, URZ ;  /* 0x0000000507117299 */ /* 0x000fe4000800063f */
[----:B------:R-:W-:Y:S01]  /*62b0*/  ULOP3.LUT UR16, URZ, UR6, URZ, 0x33, !UPT ;  /* 0x000000063f107292 */ /* 0x000fe2000f8e333f */
[----:B------:R-:W-:Y:S01]  /*62c0*/  ULDC.64 UR20, c[0x0][0x198] ;  /* 0x0000660000147ab9 */ /* 0x000fe20000000a00 */
[----:B0-----:R-:W-:-:S05]  /*62d0*/  VIADD R3, R3, 0x3f ;  /* 0x0000003f03037836 */ /* 0x001fca0000000000 */
[----:B------:R-:W-:-:S04]  /*62e0*/  SHF.R.S32.HI R4, RZ, 0x1f, R3 ;  /* 0x0000001fff047819 */ /* 0x000fc80000011403 */
[----:B------:R-:W-:Y:S01]  /*62f0*/  LEA.HI R11, R4, R3, RZ, 0x6 ;  /* 0x00000003040b7211 */ /* 0x000fe200078f30ff */
[C---:B-1----:R-:W-:Y:S02]  /*6300*/  IMAD.SHL.U32 R4, R12.reuse, 0x400, RZ ;  /* 0x000004000c047824 */ /* 0x042fe400078e00ff */
[----:B------:R-:W-:Y:S01]  /*6310*/  IMAD.SHL.U32 R12, R12, 0x10, RZ ;  /* 0x000000100c0c7824 */ /* 0x000fe200078e00ff */
[----:B------:R-:W-:Y:S01]  /*6320*/  SHF.R.S32.HI R11, RZ, 0x6, R11 ;  /* 0x00000006ff0b7819 */ /* 0x000fe2000001140b */
[----:B------:R-:W-:Y:S01]  /*6330*/  IMAD.MOV.U32 R3, RZ, RZ, 0x1 ;  /* 0x00000001ff037424 */ /* 0x000fe200078e00ff */
[----:B------:R-:W-:Y:S02]  /*6340*/  LOP3.LUT R4, R4, 0xc00, RZ, 0xc0, !PT ;  /* 0x00000c0004047812 */ /* 0x000fe400078ec0ff */
[----:B------:R-:W-:Y:S01]  /*6350*/  LOP3.LUT R12, R12, 0x30, RZ, 0xc0, !PT ;  /* 0x000000300c0c7812 */ /* 0x000fe200078ec0ff */
[----:B------:R-:W-:Y:S01]  /*6360*/  VIADD R19, R11, 0x1 ;  /* 0x000000010b137836 */ /* 0x000fe20000000000 */
[----:B------:R-:W-:-:S07]  /*6370*/  LOP3.LUT R13, R4, 0x2c180, RZ, 0xfc, !PT ;  /* 0x0002c180040d7812 */ /* 0x000fce00078efcff */
.L_x_182:
[----:B------:R-:W-:-:S03]  /*6380*/  UMOV UR4, 0xffffffff ;  /* 0xffffffff00047882 */ /* 0x000fc60000000000 */
[----:B------:R-:W-:Y:S05]  /*6390*/  BRA.DIV UR4, `(.L_x_172) ;  /* 0x0000001204a07947 */ /* 0x000fea000b800000 */
[----:B------:R-:W-:-:S13]  /*63a0*/  ELECT P6, URZ, PT ;  /* 0x00000000003f782f */ /* 0x000fda00038c0000 */
.L_x_200:
[----:B------:R-:W0:Y:S01]  /*63b0*/  LDC R4, c[0x0][0x28c] ;  /* 0x0000a300ff047b82 */ /* 0x000e220000000800 */
[----:B------:R-:W-:Y:S01]  /*63c0*/  BSSY B1, `(.L_x_173) ;  /* 0x0000038000017945 */ /* 0x000fe20003800000 */
[----:B0-----:R-:W-:-:S13]  /*63d0*/  ISETP.LT.OR P6, PT, R4, 0x1, !P6 ;  /* 0x000000010400780c */ /* 0x001fda00077c1670 */
[----:B------:R-:W-:Y:S05]  /*63e0*/  @P6 BRA `(.L_x_174) ;  /* 0x0000000000d46947 */ /* 0x000fea0003800000 */
[----:B------:R-:W-:Y:S02]  /*63f0*/  IMAD.SHL.U32 R20, R20, 0x100, RZ ;  /* 0x0000010014147824 */ /* 0x000fe400078e00ff */
[----:B------:R-:W-:Y:S02]  /*6400*/  IMAD R21, R21, 0x40, R12 ;  /* 0x0000004015157824 */ /* 0x000fe400078e020c */
[----:B------:R-:W-:Y:S02]  /*6410*/  IMAD.MOV.U32 R22, RZ, RZ, RZ ;  /* 0x000000ffff167224 */ /* 0x000fe400078e00ff */
[----:B------:R-:W-:Y:S02]  /*6420*/  IMAD.MOV.U32 R4, RZ, RZ, R19 ;  /* 0x000000ffff047224 */ /* 0x000fe400078e0013 */
[----:B------:R-:W-:Y:S02]  /*6430*/  IMAD.MOV.U32 R5, RZ, RZ, R3 ;  /* 0x000000ffff057224 */ /* 0x000fe400078e0003 */
[----:B------:R-:W-:-:S07]  /*6440*/  IMAD.MOV.U32 R6, RZ, RZ, R8 ;  /* 0x000000ffff067224 */ /* 0x000fce00078e0008 */
.L_x_177:
[----:B------:R-:W0:Y:S01]  /*6450*/  S2R R15, SR_CgaCtaId ;  /* 0x00000000000f7919 */ /* 0x000e220000008800 */
[----:B------:R-:W-:Y:S02]  /*6460*/  MOV R14, 0x400 ;  /* 0x00000400000e7802 */ /* 0x000fe40000000f00 */
[----:B------:R-:W-:Y:S02]  /*6470*/  ISETP.NE.AND P1, PT, R0, RZ, PT ;  /* 0x000000ff0000720c */ /* 0x000fe40003f25270 */
[----:B0-----:R-:W-:Y:S02]  /*6480*/  LEA R25, R15, R14, 0x18 ;  /* 0x0000000e0f197211 */ /* 0x001fe400078ec0ff */
[----:B------:R-:W-:-:S09]  /*6490*/  SHF.L.U32 R14, R5, 0x1f, RZ ;  /* 0x0000001f050e7819 */ /* 0x000fd200000006ff */
[----:B------:R-:W0:Y:S01]  /*64a0*/  @!P1 LDC R15, c[0x0][0x500] ;  /* 0x00014000ff0f9b82 */ /* 0x000e220000000800 */
[----:B------:R-:W-:-:S04]  /*64b0*/  IMAD R23, R6, 0x8, R25 ;  /* 0x0000000806177824 */ /* 0x000fc800078e0219 */
[----:B------:R-:W1:Y:S02]  /*64c0*/  SYNCS.PHASECHK.TRANS64.TRYWAIT P0, [R23+URZ+0x58], R14 ;  /* 0x0000580e170075a7 */ /* 0x000e64000800017f */
[----:B-1----:R-:W-:Y:S05]  /*64d0*/  @!P0 BRA `(.L_x_175) ;  /* 0x0000001000708947 */ /* 0x002fea0003800000 */
.L_x_201:
[----:B-1----:R-:W-:Y:S01]  /*64e0*/  PRMT R14, R9, 0x9910, RZ ;  /* 0x00009910090e7816 */ /* 0x002fe200000000ff */
[----:B0-----:R0:W-:Y:S03]  /*64f0*/  @!P1 SYNCS.ARRIVE.TRANS64 RZ, [R23+URZ], R15 ;  /* 0x0000000f17ff99a7 */ /* 0x0011e6000800003f */
[----:B------:R-:W-:-:S13]  /*6500*/  ISETP.NE.AND P0, PT, R14, 0x2, PT ;  /* 0x000000020e00780c */ /* 0x000fda0003f05270 */
[----:B0-----:R-:W-:Y:S05]  /*6510*/  @P0 BRA `(.L_x_176) ;  /* 0x0000000000040947 */ /* 0x001fea0003800000 */
[----:B------:R-:W-:Y:S01]  /*6520*/  BPT.TRAP 0x1 ;  /* 0x000000040000795c */ /* 0x000fe20000300000 */
.L_x_176:
[----:B------:R-:W-:Y:S01]  /*6530*/  R2UR UR13, R25 ;  /* 0x00000000190d72ca */ /* 0x000fe200000e0000 */
[C---:B------:R-:W-:Y:S01]  /*6540*/  IMAD R25, R6.reuse, 0x4000, R25 ;  /* 0x0000400006197824 */ /* 0x040fe200078e0219 */
[----:B------:R-:W-:Y:S01]  /*6550*/  R2UR UR9, R23 ;  /* 0x00000000170972ca */ /* 0x000fe200000e0000 */
[----:B------:R-:W-:Y:S01]  /*6560*/  IMAD R14, R6, 0x1000, R13 ;  /* 0x00001000060e7824 */ /* 0x000fe200078e020d */
[----:B------:R-:W-:Y:S01]  /*6570*/  UIADD3 UR4, UP0, UR20, 0xf0, URZ ;  /* 0x000000f014047890 */ /* 0x000fe2000ff1e03f */
[----:B------:R-:W-:Y:S01]  /*6580*/  VIADD R4, R4, 0xffffffff ;  /* 0xffffffff04047836 */ /* 0x000fe20000000000 */
[----:B------:R-:W-:Y:S01]  /*6590*/  R2UR UR5, R25 ;  /* 0x00000000190572ca */ /* 0x000fe200000e0000 */
[----:B------:R-:W-:Y:S01]  /*65a0*/  UIADD3 UR22, UP1, UR20, 0x1f0, URZ ;  /* 0x000001f014167890 */ /* 0x000fe2000ff3e03f */
[----:B------:R-:W-:Y:S01]  /*65b0*/  R2UR UR8, R14 ;  /* 0x000000000e0872ca */ /* 0x000fe200000e0000 */
[----:B------:R-:W-:Y:S01]  /*65c0*/  VIADD R6, R6, 0x1 ;  /* 0x0000000106067836 */ /* 0x000fe20000000000 */
[----:B------:R-:W-:Y:S01]  /*65d0*/  R2UR UR11, R20 ;  /* 0x00000000140b72ca */ /* 0x000fe200000e0000 */
[----:B------:R-:W-:Y:S01]  /*65e0*/  UIADD3.X UR23, URZ, UR21, URZ, UP1, !UPT ;  /* 0x000000153f177290 */ /* 0x000fe20008ffe43f */
[----:B------:R-:W-:Y:S01]  /*65f0*/  R2UR UR10, R22 ;  /* 0x00000000160a72ca */ /* 0x000fe200000e0000 */
[----:B------:R-:W-:Y:S01]  /*6600*/  UMOV UR6, 0x0 ;  /* 0x0000000000067882 */ /* 0x000fe20000000000 */
[----:B------:R-:W-:Y:S01]  /*6610*/  R2UR UR12, R7 ;  /* 0x00000000070c72ca */ /* 0x000fe200000e0000 */
[----:B------:R-:W-:Y:S01]  /*6620*/  UMOV UR7, 0x10000000 ;  /* 0x1000000000077882 */ /* 0x000fe20000000000 */
[----:B------:R-:W-:Y:S01]  /*6630*/  R2UR UR18, R21 ;  /* 0x00000000151272ca */ /* 0x000fe200000e0000 */
[----:B------:R-:W-:Y:S01]  /*6640*/  UMOV UR19, 0xf0000 ;  /* 0x000f000000137882 */ /* 0x000fe20000000000 */
[----:B------:R-:W-:Y:S01]  /*6650*/  ISETP.GT.AND P1, PT, R4, 0x1, PT ;  /* 0x000000010400780c */ /* 0x000fe20003f24270 */
[----:B------:R-:W-:Y:S01]  /*6660*/  UIADD3 UR14, UR5, 0x180, URZ ;  /* 0x00000180050e7890 */ /* 0x000fe2000fffe03f */
[----:B------:R-:W-:Y:S01]  /*6670*/  ISETP.NE.AND P0, PT, R6, 0xb, PT ;  /* 0x0000000b0600780c */ /* 0x000fe20003f05270 */
[----:B------:R-:W-:Y:S01]  /*6680*/  UIADD3.X UR5, URZ, UR21, URZ, UP0, !UPT ;  /* 0x000000153f057290 */ /* 0x000fe200087fe43f */
[----:B------:R-:W-:Y:S01]  /*6690*/  VIADD R22, R22, 0x40 ;  /* 0x0000004016167836 */ /* 0x000fe20000000000 */
[----:B------:R-:W-:Y:S01]  /*66a0*/  UIADD3 UR13, UR13, UR8, URZ ;  /* 0x000000080d0d7290 */ /* 0x000fe2000fffe03f */
[----:B------:R-:W-:-:S02]  /*66b0*/  SEL R14, RZ, 0x1, P0 ;  /* 0x00000001ff0e7807 */ /* 0x000fc40000000000 */
[----:B------:R-:W-:Y:S01]  /*66c0*/  UMOV UR8, UR14 ;  /* 0x0000000e00087c82 */ /* 0x000fe20008000000 */
[----:B------:R-:W-:Y:S02]  /*66d0*/  SEL R6, R6, RZ, P0 ;  /* 0x000000ff06067207 */ /* 0x000fe40000000000 */
[----:B------:R-:W-:Y:S01]  /*66e0*/  LOP3.LUT R5, R5, R14, RZ, 0x3c, !PT ;  /* 0x0000000e05057212 */ /* 0x000fe200078e3cff */
[----:B------:R0:W-:Y:S02]  /*66f0*/  UTMALDG.3D [UR8], [UR4], desc[UR6] ;  /* 0x00000608040075b4 */ /* 0x0001e40008011000 */
[----:B0-----:R-:W-:Y:S01]  /*6700*/  UMOV UR11, UR18 ;  /* 0x00000012000b7c82 */ /* 0x001fe20008000000 */
[----:B------:R-:W-:Y:S02]  /*6710*/  UMOV UR8, UR13 ;  /* 0x0000000d00087c82 */ /* 0x000fe40008000000 */
[----:B------:R0:W-:Y:S02]  /*6720*/  UTMALDG.3D.MULTICAST [UR8], [UR22], UR19, desc[UR6] ;  /* 0x00000608160073b4 */ /* 0x0001e40008011813 */
[----:B0-----:R-:W-:Y:S05]  /*6730*/  @P1 BRA `(.L_x_177) ;  /* 0xfffffffc00441947 */ /* 0x001fea000383ffff */
.L_x_174:
[----:B------:R-:W-:Y:S05]  /*6740*/  BSYNC B1 ;  /* 0x0000000000017941 */ /* 0x000fea0003800000 */
.L_x_173:
[----:B------:R-:W-:Y:S01]  /*6750*/  LOP3.LUT P1, RZ, R10, 0xff, RZ, 0xc0, !PT ;  /* 0x000000ff0aff7812 */ /* 0x000fe2000782c0ff */
[C---:B------:R-:W-:Y:S01]  /*6760*/  IMAD.IADD R7, R11.reuse, 0x1, R8 ;  /* 0x000000010b077824 */ /* 0x040fe200078e0208 */
[----:B------:R-:W-:Y:S01]  /*6770*/  ULDC.64 UR4, c[0x0][0x650] ;  /* 0x0001940000047ab9 */ /* 0x000fe20000000a00 */
[----:B------:R-:W-:Y:S01]  /*6780*/  ISETP.GE.U32.AND P2, PT, R11, 0xb, PT ;  /* 0x0000000b0b00780c */ /* 0x000fe20003f46070 */
[----:B------:R-:W-:Y:S01]  /*6790*/  BSSY B1, `(.L_x_178) ;  /* 0x000006c000017945 */ /* 0x000fe20003800000 */
[----:B------:R-:W-:Y:S01]  /*67a0*/  IMAD.MOV.U32 R20, RZ, RZ, -0x1 ;  /* 0xffffffffff147424 */ /* 0x000fe200078e00ff */
[----:B------:R-:W-:Y:S01]  /*67b0*/  ISETP.GT.U32.AND P0, PT, R7, 0xa, PT ;  /* 0x0000000a0700780c */ /* 0x000fe20003f04070 */
[----:B------:R-:W-:Y:S01]  /*67c0*/  IMAD.MOV.U32 R21, RZ, RZ, -0x1 ;  /* 0xffffffffff157424 */ /* 0x000fe200078e00ff */
[----:B------:R-:W-:Y:S02]  /*67d0*/  PRMT R10, RZ, 0x7610, R10 ;  /* 0x00007610ff0a7816 */ /* 0x000fe4000000000a */
[----:B------:R-:W-:-:S03]  /*67e0*/  ISETP.LT.U32.AND P0, PT, R11, 0xb, P0 ;  /* 0x0000000b0b00780c */ /* 0x000fc60000701070 */
[----:B------:R-:W0:Y:S01]  /*67f0*/  @P1 S2R R5, SR_CgaCtaId ;  /* 0x0000000000051919 */ /* 0x000e220000008800 */
[----:B------:R-:W-:-:S04]  /*6800*/  @P1 MOV R4, 0x400 ;  /* 0x0000040000041802 */ /* 0x000fc80000000f00 */
[----:B0-----:R-:W-:Y:S01]  /*6810*/  @P1 LEA R6, R5, R4, 0x18 ;  /* 0x0000000405061211 */ /* 0x001fe200078ec0ff */
[----:B------:R-:W-:Y:S01]  /*6820*/  IMAD.WIDE.U32 R4, R7, -0x45d1745d, RZ ;  /* 0xba2e8ba307047825 */ /* 0x000fe200078e00ff */
[----:B------:R-:W-:Y:S02]  /*6830*/  SEL R4, RZ, 0x1, !P0 ;  /* 0x00000001ff047807 */ /* 0x000fe40004000000 */
[----:B------:R0:W-:Y:S01]  /*6840*/  @P1 SYNCS.ARRIVE.TRANS64.A1T0 RZ, [R6+URZ+0xc8], RZ ;  /* 0x0000c8ff06ff19a7 */ /* 0x0001e2000810003f */
[----:B------:R-:W-:Y:S02]  /*6850*/  IADD3 R16, P1, R16, UR36, RZ ;  /* 0x0000002410107c10 */ /* 0x000fe4000ff3e0ff */
[----:B------:R-:W-:Y:S02]  /*6860*/  LOP3.LUT R3, R3, R4, RZ, 0x3c, !PT ;  /* 0x0000000403037212 */ /* 0x000fe400078e3cff */
[----:B------:R-:W-:Y:S02]  /*6870*/  IADD3.X R17, R17, UR42, RZ, P1, !PT ;  /* 0x0000002a11117c10 */ /* 0x000fe40008ffe4ff */
[----:B------:R-:W-:-:S02]  /*6880*/  ISETP.GE.U32.AND P0, PT, R16, UR4, PT ;  /* 0x0000000410007c0c */ /* 0x000fc4000bf06070 */
[----:B0-----:R-:W-:Y:S02]  /*6890*/  SHF.R.U32.HI R6, RZ, 0x3, R5 ;  /* 0x00000003ff067819 */ /* 0x001fe40000011605 */
[----:B------:R-:W-:Y:S02]  /*68a0*/  ISETP.GE.U32.AND.EX P0, PT, R17, UR5, PT, P0 ;  /* 0x0000000511007c0c */ /* 0x000fe4000bf06100 */
[----:B------:R-:W-:Y:S01]  /*68b0*/  @P2 LOP3.LUT R3, R3, 0x1, R6, 0x78, !PT ;  /* 0x0000000103032812 */ /* 0x000fe200078e7806 */
[----:B------:R-:W-:Y:S01]  /*68c0*/  IMAD R8, R6, -0xb, R7 ;  /* 0xfffffff506087824 */ /* 0x000fe200078e0207 */
[----:B------:R-:W-:Y:S01]  /*68d0*/  PRMT R4, RZ, 0x7610, R4 ;  /* 0x00007610ff047816 */ /* 0x000fe20000000004 */
[----:B------:R-:W-:-:S08]  /*68e0*/  IMAD.MOV.U32 R7, RZ, RZ, -0x1 ;  /* 0xffffffffff077424 */ /* 0x000fd000078e00ff */
[----:B------:R-:W-:Y:S05]  /*68f0*/  @P0 BRA `(.L_x_179) ;  /* 0x0000000400540947 */ /* 0x000fea0003800000 */
[----:B------:R-:W0:Y:S01]  /*6900*/  S2R R15, SR_CTAID.X ;  /* 0x00000000000f7919 */ /* 0x000e220000002500 */
[----:B------:R-:W-:Y:S01]  /*6910*/  ULDC.64 UR4, c[0x0][0x628] ;  /* 0x00018a0000047ab9 */ /* 0x000fe20000000a00 */
[----:B------:R-:W-:Y:S01]  /*6920*/  ULDC UR7, c[0x0][0x630] ;  /* 0x00018c0000077ab9 */ /* 0x000fe20000000800 */
[----:B------:R-:W-:Y:S01]  /*6930*/  ISETP.NE.U32.AND P0, PT, RZ, UR4, PT ;  /* 0x00000004ff007c0c */ /* 0x000fe2000bf05070 */
[----:B------:R-:W1:Y:S01]  /*6940*/  S2R R20, SR_CTAID.Y ;  /* 0x0000000000147919 */ /* 0x000e620000002600 */
[----:B------:R-:W-:Y:S01]  /*6950*/  ULDC UR8, c[0x0][0x150] ;  /* 0x0000540000087ab9 */ /* 0x000fe20000000800 */
[----:B------:R-:W-:Y:S01]  /*6960*/  IMAD.MOV.U32 R4, RZ, RZ, R16 ;  /* 0x000000ffff047224 */ /* 0x000fe200078e0010 */
[----:B------:R-:W-:Y:S01]  /*6970*/  ISETP.NE.AND.EX P0, PT, RZ, UR5, PT, P0 ;  /* 0x00000005ff007c0c */ /* 0x000fe2000bf05300 */
[----:B------:R-:W-:Y:S01]  /*6980*/  IMAD.MOV.U32 R5, RZ, RZ, R17 ;  /* 0x000000ffff057224 */ /* 0x000fe200078e0011 */
[----:B0-----:R-:W-:-:S11]  /*6990*/  I2FP.F32.U32 R22, R15 ;  /* 0x0000000f00167245 */ /* 0x001fd60000201000 */
[----:B------:R-:W-:Y:S05]  /*69a0*/  @!P0 BRA `(.L_x_180) ;  /* 0x0000000000288947 */ /* 0x000fea0003800000 */
[----:B------:R-:W-:Y:S02]  /*69b0*/  ULDC UR6, c[0x0][0x634] ;  /* 0x00018d0000067ab9 */ /* 0x000fe40000000800 */
[----:B------:R-:W-:-:S05]  /*69c0*/  IADD3 R5, P0, R16, UR6, RZ ;  /* 0x0000000610057c10 */ /* 0x000fca000ff1e0ff */
[----:B------:R-:W-:-:S04]  /*69d0*/  IMAD.X R21, RZ, RZ, R17, P0 ;  /* 0x000000ffff157224 */ /* 0x000fc800000e0611 */
[----:B------:R-:W-:-:S04]  /*69e0*/  IMAD.WIDE.U32 R6, R21, UR4, RZ ;  /* 0x0000000415067c25 */ /* 0x000fc8000f8e00ff */
[----:B------:R-:W-:-:S04]  /*69f0*/  IMAD.WIDE.U32 R6, P0, R5, UR5, R6 ;  /* 0x0000000505067c25 */ /* 0x000fc8000f800006 */
[----:B------:R-:W-:-:S04]  /*6a00*/  IMAD.WIDE.U32 R4, R5, UR4, RZ ;  /* 0x0000000405047c25 */ /* 0x000fc8000f8e00ff */
[----:B------:R-:W-:Y:S01]  /*6a10*/  IMAD.MOV.U32 R4, RZ, RZ, R7 ;  /* 0x000000ffff047224 */ /* 0x000fe200078e0007 */
[----:B------:R-:W-:Y:S01]  /*6a20*/  IADD3 RZ, P1, R5, R6, RZ ;  /* 0x0000000605ff7210 */ /* 0x000fe20007f3e0ff */
[----:B------:R-:W-:-:S04]  /*6a30*/  IMAD.X R5, RZ, RZ, RZ, P0 ;  /* 0x000000ffff057224 */ /* 0x000fc800000e06ff */
[----:B------:R-:W-:-:S08]  /*6a40*/  IMAD.WIDE.U32.X R4, R21, UR5, R4, P1 ;  /* 0x0000000515047c25 */ /* 0x000fd000088e0404 */
.L_x_180:
[--C-:B------:R-:W-:Y:S01]  /*6a50*/  SHF.R.U64 R14, R4, UR7, R5.reuse ;  /* 0x00000007040e7c19 */ /* 0x100fe20008001205 */
[----:B------:R-:W-:Y:S01]  /*6a60*/  FMUL R22, R22, UR8 ;  /* 0x0000000816167c20 */ /* 0x000fe20008400000 */
[----:B------:R-:W-:Y:S01]  /*6a70*/  SHF.R.U32.HI R4, RZ, UR7, R5 ;  /* 0x00000007ff047c19 */ /* 0x000fe20008011605 */
[----:B------:R-:W0:Y:S01]  /*6a80*/  LDC R6, c[0x0][0x144] ;  /* 0x00005100ff067b82 */ /* 0x000e220000000800 */
[----:B------:R-:W-:Y:S01]  /*6a90*/  IADD3 R5, P0, RZ, -R14, RZ ;  /* 0x8000000eff057210 */ /* 0x000fe20007f1e0ff */
[----:B------:R-:W-:Y:S01]  /*6aa0*/  ULDC UR6, c[0x0][0x154] ;  /* 0x0000550000067ab9 */ /* 0x000fe20000000800 */
[----:B-1----:R-:W-:Y:S01]  /*6ab0*/  I2FP.F32.U32 R7, R20 ;  /* 0x0000001400077245 */ /* 0x002fe20000201000 */
[----:B------:R-:W1:Y:S01]  /*6ac0*/  F2I.U32.TRUNC.NTZ R22, R22 ;  /* 0x0000001600167305 */ /* 0x000e62000020f000 */
[----:B------:R-:W-:Y:S01]  /*6ad0*/  ULDC.64 UR4, c[0x0][0x620] ;  /* 0x0001880000047ab9 */ /* 0x000fe20000000a00 */
[----:B------:R-:W-:Y:S01]  /*6ae0*/  IMAD.X R4, RZ, RZ, ~R4, P0 ;  /* 0x000000ffff047224 */ /* 0x000fe200000e0e04 */
[----:B------:R-:W-:Y:S01]  /*6af0*/  ISETP.NE.AND P2, PT, R2, 0x1, PT ;  /* 0x000000010200780c */ /* 0x000fe20003f45270 */
[----:B------:R-:W-:Y:S01]  /*6b00*/  FMUL R23, R7, UR6 ;  /* 0x0000000607177c20 */ /* 0x000fe20008400000 */
[----:B------:R-:W2:Y:S01]  /*6b10*/  LDC R25, c[0x0][0x148] ;  /* 0x00005200ff197b82 */ /* 0x000ea20000000800 */
[----:B------:R-:W-:Y:S01]  /*6b20*/  IMAD R4, R4, UR4, RZ ;  /* 0x0000000404047c24 */ /* 0x000fe2000f8e02ff */
[----:B------:R-:W-:-:S02]  /*6b30*/  ULDC.64 UR6, c[0x0][0x640] ;  /* 0x0001900000067ab9 */ /* 0x000fc40000000a00 */
[----:B------:R-:W-:Y:S01]  /*6b40*/  ISETP.NE.U32.AND P0, PT, RZ, UR6, PT ;  /* 0x00000006ff007c0c */ /* 0x000fe2000bf05070 */
[----:B------:R-:W3:Y:S01]  /*6b50*/  F2I.U32.TRUNC.NTZ R23, R23 ;  /* 0x0000001700177305 */ /* 0x000ee2000020f000 */
[C---:B------:R-:W-:Y:S02]  /*6b60*/  IMAD R7, R5.reuse, UR5, R4 ;  /* 0x0000000505077c24 */ /* 0x040fe4000f8e0204 */
[----:B------:R-:W-:Y:S01]  /*6b70*/  IMAD.WIDE.U32 R4, R5, UR4, R16 ;  /* 0x0000000405047c25 */ /* 0x000fe2000f8e0010 */
[----:B------:R-:W-:Y:S01]  /*6b80*/  ULDC UR4, c[0x0][0x618] ;  /* 0x0001860000047ab9 */ /* 0x000fe20000000800 */
[----:B------:R-:W-:Y:S02]  /*6b90*/  ISETP.NE.AND.EX P0, PT, RZ, UR7, PT, P0 ;  /* 0x00000007ff007c0c */ /* 0x000fe4000bf05300 */
[----:B------:R-:W-:Y:S02]  /*6ba0*/  IMAD.IADD R5, R5, 0x1, R7 ;  /* 0x0000000105057824 */ /* 0x000fe400078e0207 */
[----:B-1----:R-:W-:-:S03]  /*6bb0*/  IMAD.MOV R22, RZ, RZ, -R22 ;  /* 0x000000ffff167224 */ /* 0x002fc600078e0a16 */
[----:B------:R-:W-:Y:S01]  /*6bc0*/  SHF.R.U64 R21, R4, UR4, R5 ;  /* 0x0000000404157c19 */ /* 0x000fe20008001205 */
[----:B0-----:R-:W-:Y:S01]  /*6bd0*/  IMAD R15, R6, R22, R15 ;  /* 0x00000016060f7224 */ /* 0x001fe200078e020f */
[----:B------:R-:W-:Y:S01]  /*6be0*/  SHF.R.U32.HI R4, RZ, UR4, R5 ;  /* 0x00000004ff047c19 */ /* 0x000fe20008011605 */
[----:B------:R-:W-:Y:S01]  /*6bf0*/  ULDC UR4, c[0x0][0x608] ;  /* 0x0001820000047ab9 */ /* 0x000fe20000000800 */
[----:B---3--:R-:W-:Y:S02]  /*6c00*/  IMAD.MOV R6, RZ, RZ, -R23 ;  /* 0x000000ffff067224 */ /* 0x008fe400078e0a17 */
[--C-:B------:R-:W-:Y:S02]  /*6c10*/  SHF.R.U64 R22, R21, UR4, R4.reuse ;  /* 0x0000000415167c19 */ /* 0x100fe40008001204 */
[----:B------:R-:W-:Y:S01]  /*6c20*/  SHF.R.U32.HI R5, RZ, UR4, R4 ;  /* 0x00000004ff057c19 */ /* 0x000fe20008011604 */
[----:B------:R-:W-:Y:S01]  /*6c30*/  ULDC UR4, c[0x0][0x658] ;  /* 0x0001960000047ab9 */ /* 0x000fe20000000800 */
[----:B--2---:R-:W-:-:S02]  /*6c40*/  @P2 IMAD R15, R25, R6, R20 ;  /* 0x00000006190f2224 */ /* 0x004fc400078e0214 */
[--C-:B------:R-:W-:Y:S02]  /*6c50*/  SHF.R.U64 R20, R22, UR4, R5.reuse ;  /* 0x0000000416147c19 */ /* 0x100fe40008001205 */
[----:B------:R-:W-:-:S03]  /*6c60*/  SHF.R.U32.HI R23, RZ, UR4, R5 ;  /* 0x00000004ff177c19 */ /* 0x000fc60008011605 */
[----:B------:R-:W-:Y:S02]  /*6c70*/  IMAD.MOV.U32 R6, RZ, RZ, R20 ;  /* 0x000000ffff067224 */ /* 0x000fe400078e0014 */
[----:B------:R-:W-:Y:S01]  /*6c80*/  IMAD.MOV.U32 R5, RZ, RZ, R23 ;  /* 0x000000ffff057224 */ /* 0x000fe200078e0017 */
[----:B------:R-:W-:Y:S06]  /*6c90*/  @!P0 BRA `(.L_x_181) ;  /* 0x00000000002c8947 */ /* 0x000fec0003800000 */
        /* <DEDUP_REMOVED lines=9> */
[----:B------:R-:W-:-:S04]  /*6d30*/  IMAD.WIDE.U32.X R4, R23, UR7, R4, P1 ;  /* 0x0000000717047c25 */ /* 0x000fc800088e0404 */
[----:B------:R-:W-:-:S07]  /*6d40*/  IMAD.MOV.U32 R6, RZ, RZ, R4 ;  /* 0x000000ffff067224 */ /* 0x000fce00078e0004 */
.L_x_181:
[----:B------:R-:W-:Y:S01]  /*6d50*/  ULDC UR4, c[0x0][0x648] ;  /* 0x0001920000047ab9 */ /* 0x000fe20000000800 */
[----:B------:R-:W-:Y:S01]  /*6d60*/  LOP3.LUT R4, R22, UR16, RZ, 0xc0, !PT ;  /* 0x0000001016047c12 */ /* 0x000fe2000f8ec0ff */
[----:B------:R-:W-:Y:S01]  /*6d70*/  ULDC UR5, c[0x0][0x610] ;  /* 0x0001840000057ab9 */ /* 0x000fe20000000800 */
[----:B------:R-:W-:Y:S01]  /*6d80*/  SHF.R.U64 R5, R6, UR4, R5 ;  /* 0x0000000406057c19 */ /* 0x000fe20008001205 */
[----:B------:R-:W-:Y:S01]  /*6d90*/  ULDC UR4, c[0x0][0x638] ;  /* 0x00018e0000047ab9 */ /* 0x000fe20000000800 */
[----:B------:R-:W-:-:S03]  /*6da0*/  LOP3.LUT R21, R21, UR15, RZ, 0xc0, !PT ;  /* 0x0000000f15157c12 */ /* 0x000fc6000f8ec0ff */
[----:B------:R-:W-:Y:S02]  /*6db0*/  IMAD.MOV R7, RZ, RZ, -R5 ;  /* 0x000000ffff077224 */ /* 0x000fe400078e0a05 */
[----:B------:R-:W-:Y:S02]  /*6dc0*/  IMAD R4, R5, UR17, R4 ;  /* 0x0000001105047c24 */ /* 0x000fe4000f8e0204 */
[----:B------:R-:W-:Y:S01]  /*6dd0*/  IMAD R20, R7, UR4, R20 ;  /* 0x0000000407147c24 */ /* 0x000fe2000f8e0214 */
[----:B------:R-:W-:Y:S01]  /*6de0*/  ULDC UR4, c[0x0][0x600] ;  /* 0x0001800000047ab9 */ /* 0x000fe20000000800 */
[----:B------:R-:W-:Y:S02]  /*6df0*/  IMAD R15, R4, UR5, R15 ;  /* 0x00000005040f7c24 */ /* 0x000fe4000f8e020f */
[----:B------:R-:W-:Y:S02]  /*6e00*/  IMAD R20, R20, UR4, R21 ;  /* 0x0000000414147c24 */ /* 0x000fe4000f8e0215 */
[----:B------:R-:W-:-:S02]  /*6e10*/  IMAD.MOV.U32 R4, RZ, RZ, 0x1 ;  /* 0x00000001ff047424 */ /* 0x000fc400078e00ff */
[----:B------:R-:W-:Y:S01]  /*6e20*/  IMAD.MOV.U32 R7, RZ, RZ, R14 ;  /* 0x000000ffff077224 */ /* 0x000fe200078e000e */
[----:B------:R-:W-:Y:S02]  /*6e30*/  SEL R21, R20, R15, !P2 ;  /* 0x0000000f14157207 */ /* 0x000fe40005000000 */
[----:B------:R-:W-:-:S07]  /*6e40*/  SEL R20, R15, R20, !P2 ;  /* 0x000000140f147207 */ /* 0x000fce0005000000 */
.L_x_179:
[----:B------:R-:W-:Y:S05]  /*6e50*/  BSYNC B1 ;  /* 0x0000000000017941 */ /* 0x000fea0003800000 */
.L_x_178:
[----:B------:R-:W-:-:S13]  /*6e60*/  LOP3.LUT P0, RZ, R4, 0xff, RZ, 0xc0, !PT ;  /* 0x000000ff04ff7812 */ /* 0x000fda000780c0ff */
[----:B------:R-:W-:Y:S05]  /*6e70*/  @P0 BRA `(.L_x_182) ;  /* 0xfffffff400400947 */ /* 0x000fea000383ffff */
[----:B------:R-:W-:Y:S05]  /*6e80*/  BSYNC B0 ;  /* 0x0000000000007941 */ /* 0x000fea0003800000 */
.L_x_171:
[----:B------:R-:W-:-:S03]  /*6e90*/  UMOV UR4, 0xffffffff ;  /* 0xffffffff00047882 */ /* 0x000fc60000000000 */
[----:B------:R-:W-:Y:S05]  /*6ea0*/  BRA.DIV UR4, `(.L_x_183) ;  /* 0x0000000a04107947 */ /* 0x000fea000b800000 */
[----:B------:R-:W-:-:S13]  /*6eb0*/  ELECT P6, URZ, PT ;  /* 0x00000000003f782f */ /* 0x000fda00038c0000 */
.L_x_204:
[----:B------:R-:W-:Y:S04]  /*6ec0*/  BSSY B0, `(.L_x_184) ;  /* 0x000006a000007945 */ /* 0x000fe80003800000 */
[----:B------:R-:W-:Y:S05]  /*6ed0*/  @!P6 BRA `(.L_x_185) ;  /* 0x0000000400a0e947 */ /* 0x000fea0003800000 */
[----:B------:R-:W-:-:S04]  /*6ee0*/  LOP3.LUT R18, R18, 0x2, RZ, 0xfc, !PT ;  /* 0x0000000212127812 */ /* 0x000fc800078efcff */
[----:B------:R-:W-:-:S13]  /*6ef0*/  ISETP.NE.AND P0, PT, R18, 0x3, PT ;  /* 0x000000031200780c */ /* 0x000fda0003f05270 */
[----:B------:R-:W-:Y:S05]  /*6f00*/  @!P0 BRA `(.L_x_186) ;  /* 0x0000000000048947 */ /* 0x000fea0003800000 */
[----:B------:R-:W-:Y:S01]  /*6f10*/  BPT.TRAP 0x1 ;  /* 0x000000040000795c */ /* 0x000fe20000300000 */
.L_x_186:
[----:B------:R-:W0:Y:S01]  /*6f20*/  S2R R5, SR_CgaCtaId ;  /* 0x0000000000057919 */ /* 0x000e220000008800 */
[----:B------:R-:W-:Y:S02]  /*6f30*/  MOV R0, 0x400 ;  /* 0x0000040000007802 */ /* 0x000fe40000000f00 */
[----:B------:R-:W-:Y:S02]  /*6f40*/  SHF.L.U32 R2, R3, 0x1f, RZ ;  /* 0x0000001f03027819 */ /* 0x000fe400000006ff */
[----:B0-----:R-:W-:-:S05]  /*6f50*/  LEA R5, R5, R0, 0x18 ;  /* 0x0000000005057211 */ /* 0x001fca00078ec0ff */
[----:B------:R-:W-:-:S04]  /*6f60*/  VIADD R5, R5, 0x58 ;  /* 0x0000005805057836 */ /* 0x000fc80000000000 */
[C---:B------:R-:W-:Y:S02]  /*6f70*/  IMAD R7, R8.reuse, 0x8, R5 ;  /* 0x0000000808077824 */ /* 0x040fe400078e0205 */
[----:B------:R-:W-:Y:S02]  /*6f80*/  VIADD R8, R8, 0x1 ;  /* 0x0000000108087836 */ /* 0x000fe40000000000 */
[----:B------:R-:W0:Y:S03]  /*6f90*/  SYNCS.PHASECHK.TRANS64.TRYWAIT P0, [R7+URZ], R2 ;  /* 0x00000002070075a7 */ /* 0x000e26000800017f */
[----:B------:R-:W-:-:S04]  /*6fa0*/  ISETP.NE.AND P1, PT, R8, 0xb, PT ;  /* 0x0000000b0800780c */ /* 0x000fc80003f25270 */
[----:B------:R-:W-:Y:S02]  /*6fb0*/  SEL R0, RZ, 0x1, P1 ;  /* 0x00000001ff007807 */ /* 0x000fe40000800000 */
[----:B------:R-:W-:Y:S02]  /*6fc0*/  SEL R8, R8, RZ, P1 ;  /* 0x000000ff08087207 */ /* 0x000fe40000800000 */
[----:B------:R-:W-:-:S03]  /*6fd0*/  LOP3.LUT R9, R3, R0, RZ, 0x3c, !PT ;  /* 0x0000000003097212 */ /* 0x000fc600078e3cff */
[----:B------:R-:W-:Y:S01]  /*6fe0*/  IMAD R6, R8, 0x8, R5 ;  /* 0x0000000808067824 */ /* 0x000fe200078e0205 */
[----:B------:R-:W-:Y:S01]  /*6ff0*/  SHF.L.U32 R3, R9, 0x1f, RZ ;  /* 0x0000001f09037819 */ /* 0x000fe200000006ff */
[----:B0-----:R-:W-:Y:S06]  /*7000*/  @!P0 BRA `(.L_x_187) ;  /* 0x0000000400d88947 */ /* 0x001fec0003800000 */
.L_x_205:
[----:B------:R-:W1:Y:S01]  /*7010*/  SYNCS.PHASECHK.TRANS64.TRYWAIT P0, [R6+URZ], R3 ;  /* 0x00000003060075a7 */ /* 0x000e62000800017f */
[----:B------:R-:W-:-:S05]  /*7020*/  VIADD R0, R8, 0x1 ;  /* 0x0000000108007836 */ /* 0x000fca0000000000 */
[----:B------:R-:W-:-:S04]  /*7030*/  ISETP.NE.AND P1, PT, R0, 0xb, PT ;  /* 0x0000000b0000780c */ /* 0x000fc80003f25270 */
[----:B0-----:R-:W-:Y:S02]  /*7040*/  SEL R2, RZ, 0x1, P1 ;  /* 0x00000001ff027807 */ /* 0x001fe40000800000 */
[----:B------:R-:W-:Y:S02]  /*7050*/  SEL R0, R0, RZ, P1 ;  /* 0x000000ff00007207 */ /* 0x000fe40000800000 */
[----:B------:R-:W-:-:S03]  /*7060*/  LOP3.LUT R9, R9, R2, RZ, 0x3c, !PT ;  /* 0x0000000209097212 */ /* 0x000fc600078e3cff */
[----:B------:R-:W-:Y:S01]  /*7070*/  IMAD R7, R0, 0x8, R5 ;  /* 0x0000000800077824 */ /* 0x000fe200078e0205 */
[----:B------:R-:W-:Y:S01]  /*7080*/  SHF.L.U32 R4, R9, 0x1f, RZ ;  /* 0x0000001f09047819 */ /* 0x000fe200000006ff */
[----:B-1----:R-:W-:Y:S06]  /*7090*/  @!P0 BRA `(.L_x_188) ;  /* 0x0000000400c88947 */ /* 0x002fec0003800000 */
.L_x_206:
[----:B------:R-:W1:Y:S01]  /*70a0*/  SYNCS.PHASECHK.TRANS64.TRYWAIT P0, [R7+URZ], R4 ;  /* 0x00000004070075a7 */ /* 0x000e62000800017f */
[----:B------:R-:W-:-:S05]  /*70b0*/  VIADD R0, R0, 0x1 ;  /* 0x0000000100007836 */ /* 0x000fca0000000000 */
[----:B------:R-:W-:-:S04]  /*70c0*/  ISETP.NE.AND P1, PT, R0, 0xb, PT ;  /* 0x0000000b0000780c */ /* 0x000fc80003f25270 */
[----:B------:R-:W-:Y:S02]  /*70d0*/  SEL R2, RZ, 0x1, P1 ;  /* 0x00000001ff027807 */ /* 0x000fe40000800000 */
[----:B------:R-:W-:Y:S02]  /*70e0*/  SEL R0, R0, RZ, P1 ;  /* 0x000000ff00007207 */ /* 0x000fe40000800000 */
[----:B------:R-:W-:-:S03]  /*70f0*/  LOP3.LUT R9, R9, R2, RZ, 0x3c, !PT ;  /* 0x0000000209097212 */ /* 0x000fc600078e3cff */
[----:B0-----:R-:W-:Y:S01]  /*7100*/  IMAD R6, R0, 0x8, R5 ;  /* 0x0000000800067824 */ /* 0x001fe200078e0205 */
[----:B------:R-:W-:Y:S01]  /*7110*/  SHF.L.U32 R3, R9, 0x1f, RZ ;  /* 0x0000001f09037819 */ /* 0x000fe200000006ff */
[----:B-1----:R-:W-:Y:S06]  /*7120*/  @!P0 BRA `(.L_x_189) ;  /* 0x0000000400b88947 */ /* 0x002fec0003800000 */
.L_x_207:
        /* <DEDUP_REMOVED lines=9> */
.L_x_208:
        /* <DEDUP_REMOVED lines=9> */
.L_x_209:
        /* <DEDUP_REMOVED lines=9> */
.L_x_210:
        /* <DEDUP_REMOVED lines=9> */
.L_x_211:
        /* <DEDUP_REMOVED lines=9> */
.L_x_212:
        /* <DEDUP_REMOVED lines=9> */
.L_x_213:
[----:B------:R-:W1:Y:S01]  /*7490*/  SYNCS.PHASECHK.TRANS64.TRYWAIT P0, [R6+URZ], R3 ;  /* 0x00000003060075a7 */ /* 0x000e62000800017f */
[----:B------:R-:W-:-:S05]  /*74a0*/  VIADD R0, R0, 0x1 ;  /* 0x0000000100007836 */ /* 0x000fca0000000000 */
[----:B------:R-:W-:-:S04]  /*74b0*/  ISETP.NE.AND P1, PT, R0, 0xb, PT ;  /* 0x0000000b0000780c */ /* 0x000fc80003f25270 */
[----:B------:R-:W-:Y:S02]  /*74c0*/  SEL R2, RZ, 0x1, P1 ;  /* 0x00000001ff027807 */ /* 0x000fe40000800000 */
[----:B------:R-:W-:Y:S02]  /*74d0*/  SEL R0, R0, RZ, P1 ;  /* 0x000000ff00007207 */ /* 0x000fe40000800000 */
[----:B------:R-:W-:Y:S01]  /*74e0*/  LOP3.LUT R2, R9, R2, RZ, 0x3c, !PT ;  /* 0x0000000209027212 */ /* 0x000fe200078e3cff */
[----:B-1----:R-:W-:Y:S06]  /*74f0*/  @!P0 BRA `(.L_x_196) ;  /* 0x0000000400508947 */ /* 0x002fec0003800000 */
.L_x_214:
[----:B------:R-:W-:Y:S01]  /*7500*/  IMAD R5, R0, 0x8, R5 ;  /* 0x0000000800057824 */ /* 0x000fe200078e0205 */
[----:B------:R-:W-:-:S07]  /*7510*/  SHF.L.U32 R0, R2, 0x1f, RZ ;  /* 0x0000001f02007819 */ /* 0x000fce00000006ff */
.L_x_197:
[----:B--2---:R2:W3:Y:S02]  /*7520*/  SYNCS.PHASECHK.TRANS64.TRYWAIT P0, [R5+URZ], R0 ;  /* 0x00000000050075a7 */ /* 0x0044e4000800017f */
[----:B---3--:R-:W-:Y:S05]  /*7530*/  @!P0 NANOSLEEP.SYNCS 0x989680 ;  /* 0x009896800000895d */ /* 0x008fea0003900000 */
[----:B------:R-:W3:Y:S02]  /*7540*/  @!P0 SYNCS.PHASECHK.TRANS64 P0, [R5+URZ], R0 ;  /* 0x00000000050085a7 */ /* 0x000ee4000800007f */
[----:B---3--:R-:W-:Y:S05]  /*7550*/  @!P0 BRA `(.L_x_197) ;  /* 0xfffffffc00f08947 */ /* 0x008fea000383ffff */
.L_x_185:
[----:B------:R-:W-:Y:S05]  /*7560*/  BSYNC B0 ;  /* 0x0000000000007941 */ /* 0x000fea0003800000 */
.L_x_184:
[----:B------:R-:W-:Y:S05]  /*7570*/  EXIT ;  /* 0x000000000000794d */ /* 0x000fea0003800000 */
.L_x_22:
[----:B-1----:R1:W2:Y:S02]  /*7580*/  SYNCS.PHASECHK.TRANS64.TRYWAIT P1, [R3+URZ], R0 ;  /* 0x00000000030075a7 */ /* 0x0022a4000802017f */
[----:B--2---:R-:W-:Y:S05]  /*7590*/  @!P1 NANOSLEEP.SYNCS 0x989680 ;  /* 0x009896800000995d */ /* 0x004fea0003900000 */
[----:B------:R-:W2:Y:S02]  /*75a0*/  @!P1 SYNCS.PHASECHK.TRANS64 P1, [R3+URZ], R0 ;  /* 0x00000000030095a7 */ /* 0x000ea4000802007f */
[----:B--2---:R-:W-:Y:S05]  /*75b0*/  @!P1 BRA `(.L_x_22) ;  /* 0xfffffffc00f09947 */ /* 0x004fea000383ffff */
[----:B------:R-:W-:Y:S05]  /*75c0*/  BRA `(.L_x_21) ;  /* 0xffffffa000b47947 */ /* 0x000fea000383ffff */
.L_x_27:
[----:B-1----:R1:W2:Y:S02]  /*75d0*/  SYNCS.PHASECHK.TRANS64.TRYWAIT P1, [R5+URZ], R4 ;  /* 0x00000004050075a7 */ /* 0x0022a4000802017f */
[----:B--2---:R-:W-:Y:S05]  /*75e0*/  @!P1 NANOSLEEP.SYNCS 0x989680 ;  /* 0x009896800000995d */ /* 0x004fea0003900000 */
[----:B------:R-:W2:Y:S02]  /*75f0*/  @!P1 SYNCS.PHASECHK.TRANS64 P1, [R5+URZ], R4 ;  /* 0x00000004050095a7 */ /* 0x000ea4000802007f */
[----:B--2---:R-:W-:Y:S05]  /*7600*/  @!P1 BRA `(.L_x_27) ;  /* 0xfffffffc00f09947 */ /* 0x004fea000383ffff */
[----:B------:R-:W-:Y:S05]  /*7610*/  BRA `(.L_x_26) ;  /* 0xffffffa400887947 */ /* 0x000fea000383ffff */
.L_x_172:
[----:B------:R-:W-:Y:S01]  /*7620*/  BSSY B1, `(.L_x_198) ;  /* 0x0000006000017945 */ /* 0x000fe20003800000 */
[----:B------:R-:W-:-:S07]  /*7630*/  IMAD.MOV.U32 R15, RZ, RZ, -0x1 ;  /* 0xffffffffff0f7424 */ /* 0x000fce00078e00ff */
[----:B------:R-:W-:Y:S05]  /*7640*/  WARPSYNC.COLLECTIVE R15, `(.L_x_199) ;  /* 0x000000000f0c7348 */ /* 0x000fea0003c00000 */
[----:B------:R-:W-:Y:S02]  /*7650*/  ELECT P6, UR62, PT ;  /* 0x00000000003e782f */ /* 0x000fe400038c0000 */
[----:B------:R-:W-:Y:S01]  /*7660*/  MOV R14, UR62 ;  /* 0x0000003e000e7c02 */ /* 0x000fe20008000f00 */
[----:B------:R-:W-:Y:S10]  /*7670*/  ENDCOLLECTIVE ;  /* 0x000000000000791b */ /* 0x000ff40003800000 */
.L_x_199:
[----:B------:R-:W-:Y:S05]  /*7680*/  BSYNC B1 ;  /* 0x0000000000017941 */ /* 0x000fea0003800000 */
.L_x_198:
[----:B------:R-:W-:Y:S05]  /*7690*/  BRA `(.L_x_200) ;  /* 0xffffffec00447947 */ /* 0x000fea000383ffff */
.L_x_175:
[----:B-1----:R1:W2:Y:S02]  /*76a0*/  SYNCS.PHASECHK.TRANS64.TRYWAIT P0, [R23+URZ+0x58], R14 ;  /* 0x0000580e170075a7 */ /* 0x0022a4000800017f */
[----:B--2---:R-:W-:Y:S05]  /*76b0*/  @!P0 NANOSLEEP.SYNCS 0x989680 ;  /* 0x009896800000895d */ /* 0x004fea0003900000 */
[----:B------:R-:W2:Y:S02]  /*76c0*/  @!P0 SYNCS.PHASECHK.TRANS64 P0, [R23+URZ+0x58], R14 ;  /* 0x0000580e170085a7 */ /* 0x000ea4000800007f */
[----:B--2---:R-:W-:Y:S05]  /*76d0*/  @!P0 BRA `(.L_x_175) ;  /* 0xfffffffc00f08947 */ /* 0x004fea000383ffff */
[----:B------:R-:W-:Y:S05]  /*76e0*/  BRA `(.L_x_201) ;  /* 0xffffffec007c7947 */ /* 0x000fea000383ffff */
.L_x_183:
[----:B------:R-:W-:Y:S01]  /*76f0*/  BSSY B0, `(.L_x_202) ;  /* 0x0000006000007945 */ /* 0x000fe20003800000 */
[----:B------:R-:W-:-:S07]  /*7700*/  IMAD.MOV.U32 R15, RZ, RZ, -0x1 ;  /* 0xffffffffff0f7424 */ /* 0x000fce00078e00ff */
[----:B------:R-:W-:Y:S05]  /*7710*/  WARPSYNC.COLLECTIVE R15, `(.L_x_203) ;  /* 0x000000000f0c7348 */ /* 0x000fea0003c00000 */
[----:B------:R-:W-:Y:S02]  /*7720*/  ELECT P6, UR62, PT ;  /* 0x00000000003e782f */ /* 0x000fe400038c0000 */
[----:B------:R-:W-:Y:S01]  /*7730*/  MOV R14, UR62 ;  /* 0x0000003e000e7c02 */ /* 0x000fe20008000f00 */
[----:B------:R-:W-:Y:S10]  /*7740*/  ENDCOLLECTIVE ;  /* 0x000000000000791b */ /* 0x000ff40003800000 */
.L_x_203:
[----:B------:R-:W-:Y:S05]  /*7750*/  BSYNC B0 ;  /* 0x0000000000007941 */ /* 0x000fea0003800000 */
.L_x_202:
[----:B------:R-:W-:Y:S05]  /*7760*/  BRA `(.L_x_204) ;  /* 0xfffffff400d47947 */ /* 0x000fea000383ffff */
.L_x_187:
[----:B0-----:R0:W1:Y:S02]  /*7770*/  SYNCS.PHASECHK.TRANS64.TRYWAIT P0, [R7+URZ], R2 ;  /* 0x00000002070075a7 */ /* 0x001064000800017f */
[----:B-1----:R-:W-:Y:S05]  /*7780*/  @!P0 NANOSLEEP.SYNCS 0x989680 ;  /* 0x009896800000895d */ /* 0x002fea0003900000 */
[----:B------:R-:W1:Y:S02]  /*7790*/  @!P0 SYNCS.PHASECHK.TRANS64 P0, [R7+URZ], R2 ;  /* 0x00000002070085a7 */ /* 0x000e64000800007f */
[----:B-1----:R-:W-:Y:S05]  /*77a0*/  @!P0 BRA `(.L_x_187) ;  /* 0xfffffffc00f08947 */ /* 0x002fea000383ffff */
[----:B------:R-:W-:Y:S05]  /*77b0*/  BRA `(.L_x_205) ;  /* 0xfffffff800147947 */ /* 0x000fea000383ffff */
.L_x_188:
[----:B0-----:R0:W1:Y:S02]  /*77c0*/  SYNCS.PHASECHK.TRANS64.TRYWAIT P0, [R6+URZ], R3 ;  /* 0x00000003060075a7 */ /* 0x001064000800017f */
[----:B-1----:R-:W-:Y:S05]  /*77d0*/  @!P0 NANOSLEEP.SYNCS 0x989680 ;  /* 0x009896800000895d */ /* 0x002fea0003900000 */
[----:B------:R-:W1:Y:S02]  /*77e0*/  @!P0 SYNCS.PHASECHK.TRANS64 P0, [R6+URZ], R3 ;  /* 0x00000003060085a7 */ /* 0x000e64000800007f */
[----:B-1----:R-:W-:Y:S05]  /*77f0*/  @!P0 BRA `(.L_x_188) ;  /* 0xfffffffc00f08947 */ /* 0x002fea000383ffff */
[----:B------:R-:W-:Y:S05]  /*7800*/  BRA `(.L_x_206) ;  /* 0xfffffff800247947 */ /* 0x000fea000383ffff */
.L_x_189:
[----:B0-----:R0:W1:Y:S02]  /*7810*/  SYNCS.PHASECHK.TRANS64.TRYWAIT P0, [R7+URZ], R4 ;  /* 0x00000004070075a7 */ /* 0x001064000800017f */
[----:B-1----:R-:W-:Y:S05]  /*7820*/  @!P0 NANOSLEEP.SYNCS 0x989680 ;  /* 0x009896800000895d */ /* 0x002fea0003900000 */
[----:B------:R-:W1:Y:S02]  /*7830*/  @!P0 SYNCS.PHASECHK.TRANS64 P0, [R7+URZ], R4 ;  /* 0x00000004070085a7 */ /* 0x000e64000800007f */
[----:B-1----:R-:W-:Y:S05]  /*7840*/  @!P0 BRA `(.L_x_189) ;  /* 0xfffffffc00f08947 */ /* 0x002fea000383ffff */
[----:B------:R-:W-:Y:S05]  /*7850*/  BRA `(.L_x_207) ;  /* 0xfffffff800347947 */ /* 0x000fea000383ffff */
.L_x_190:
[----:B0-----:R0:W1:Y:S02]  /*7860*/  SYNCS.PHASECHK.TRANS64.TRYWAIT P0, [R6+URZ], R3 ;  /* 0x00000003060075a7 */ /* 0x001064000800017f */
[----:B-1----:R-:W-:Y:S05]  /*7870*/  @!P0 NANOSLEEP.SYNCS 0x989680 ;  /* 0x009896800000895d */ /* 0x002fea0003900000 */
[----:B------:R-:W1:Y:S02]  /*7880*/  @!P0 SYNCS.PHASECHK.TRANS64 P0, [R6+URZ], R3 ;  /* 0x00000003060085a7 */ /* 0x000e64000800007f */
[----:B-1----:R-:W-:Y:S05]  /*7890*/  @!P0 BRA `(.L_x_190) ;  /* 0xfffffffc00f08947 */ /* 0x002fea000383ffff */
[----:B------:R-:W-:Y:S05]  /*78a0*/  BRA `(.L_x_208) ;  /* 0xfffffff800447947 */ /* 0x000fea000383ffff */
.L_x_191:
[----:B0-----:R0:W1:Y:S02]  /*78b0*/  SYNCS.PHASECHK.TRANS64.TRYWAIT P0, [R7+URZ], R4 ;  /* 0x00000004070075a7 */ /* 0x001064000800017f */
[----:B-1----:R-:W-:Y:S05]  /*78c0*/  @!P0 NANOSLEEP.SYNCS 0x989680 ;  /* 0x009896800000895d */ /* 0x002fea0003900000 */
[----:B------:R-:W1:Y:S02]  /*78d0*/  @!P0 SYNCS.PHASECHK.TRANS64 P0, [R7+URZ], R4 ;  /* 0x00000004070085a7 */ /* 0x000e64000800007f */
[----:B-1----:R-:W-:Y:S05]  /*78e0*/  @!P0 BRA `(.L_x_191) ;  /* 0xfffffffc00f08947 */ /* 0x002fea000383ffff */
[----:B------:R-:W-:Y:S05]  /*78f0*/  BRA `(.L_x_209) ;  /* 0xfffffff800547947 */ /* 0x000fea000383ffff */
.L_x_192:
[----:B0-----:R0:W1:Y:S02]  /*7900*/  SYNCS.PHASECHK.TRANS64.TRYWAIT P0, [R6+URZ], R3 ;  /* 0x00000003060075a7 */ /* 0x001064000800017f */
[----:B-1----:R-:W-:Y:S05]  /*7910*/  @!P0 NANOSLEEP.SYNCS 0x989680 ;  /* 0x009896800000895d */ /* 0x002fea0003900000 */
[----:B------:R-:W1:Y:S02]  /*7920*/  @!P0 SYNCS.PHASECHK.TRANS64 P0, [R6+URZ], R3 ;  /* 0x00000003060085a7 */ /* 0x000e64000800007f */
[----:B-1----:R-:W-:Y:S05]  /*7930*/  @!P0 BRA `(.L_x_192) ;  /* 0xfffffffc00f08947 */ /* 0x002fea000383ffff */
[----:B------:R-:W-:Y:S05]  /*7940*/  BRA `(.L_x_210) ;  /* 0xfffffff800647947 */ /* 0x000fea000383ffff */
.L_x_193:
[----:B0-----:R0:W1:Y:S02]  /*7950*/  SYNCS.PHASECHK.TRANS64.TRYWAIT P0, [R7+URZ], R4 ;  /* 0x00000004070075a7 */ /* 0x001064000800017f */
[----:B-1----:R-:W-:Y:S05]  /*7960*/  @!P0 NANOSLEEP.SYNCS 0x989680 ;  /* 0x009896800000895d */ /* 0x002fea0003900000 */
[----:B------:R-:W1:Y:S02]  /*7970*/  @!P0 SYNCS.PHASECHK.TRANS64 P0, [R7+URZ], R4 ;  /* 0x00000004070085a7 */ /* 0x000e64000800007f */
[----:B-1----:R-:W-:Y:S05]  /*7980*/  @!P0 BRA `(.L_x_193) ;  /* 0xfffffffc00f08947 */ /* 0x002fea000383ffff */
[----:B------:R-:W-:Y:S05]  /*7990*/  BRA `(.L_x_211) ;  /* 0xfffffff800747947 */ /* 0x000fea000383ffff */
.L_x_194:
[----:B0-----:R0:W1:Y:S02]  /*79a0*/  SYNCS.PHASECHK.TRANS64.TRYWAIT P0, [R6+URZ], R3 ;  /* 0x00000003060075a7 */ /* 0x001064000800017f */
[----:B-1----:R-:W-:Y:S05]  /*79b0*/  @!P0 NANOSLEEP.SYNCS 0x989680 ;  /* 0x009896800000895d */ /* 0x002fea0003900000 */
[----:B------:R-:W1:Y:S02]  /*79c0*/  @!P0 SYNCS.PHASECHK.TRANS64 P0, [R6+URZ], R3 ;  /* 0x00000003060085a7 */ /* 0x000e64000800007f */
[----:B-1----:R-:W-:Y:S05]  /*79d0*/  @!P0 BRA `(.L_x_194) ;  /* 0xfffffffc00f08947 */ /* 0x002fea000383ffff */
[----:B------:R-:W-:Y:S05]  /*79e0*/  BRA `(.L_x_212) ;  /* 0xfffffff800847947 */ /* 0x000fea000383ffff */
.L_x_195:
[----:B0-----:R0:W1:Y:S02]  /*79f0*/  SYNCS.PHASECHK.TRANS64.TRYWAIT P0, [R7+URZ], R4 ;  /* 0x00000004070075a7 */ /* 0x001064000800017f */
[----:B-1----:R-:W-:Y:S05]  /*7a00*/  @!P0 NANOSLEEP.SYNCS 0x989680 ;  /* 0x009896800000895d */ /* 0x002fea0003900000 */
[----:B------:R-:W1:Y:S02]  /*7a10*/  @!P0 SYNCS.PHASECHK.TRANS64 P0, [R7+URZ], R4 ;  /* 0x00000004070085a7 */ /* 0x000e64000800007f */
[----:B-1----:R-:W-:Y:S05]  /*7a20*/  @!P0 BRA `(.L_x_195) ;  /* 0xfffffffc00f08947 */ /* 0x002fea000383ffff */
[----:B------:R-:W-:Y:S05]  /*7a30*/  BRA `(.L_x_213) ;  /* 0xfffffff800947947 */ /* 0x000fea000383ffff */
.L_x_196:
[----:B-1----:R1:W2:Y:S02]  /*7a40*/  SYNCS.PHASECHK.TRANS64.TRYWAIT P0, [R6+URZ], R3 ;  /* 0x00000003060075a7 */ /* 0x0022a4000800017f */
[----:B--2---:R-:W-:Y:S05]  /*7a50*/  @!P0 NANOSLEEP.SYNCS 0x989680 ;  /* 0x009896800000895d */ /* 0x004fea0003900000 */
[----:B------:R-:W2:Y:S02]  /*7a60*/  @!P0 SYNCS.PHASECHK.TRANS64 P0, [R6+URZ], R3 ;  /* 0x00000003060085a7 */ /* 0x000ea4000800007f */
[----:B--2---:R-:W-:Y:S05]  /*7a70*/  @!P0 BRA `(.L_x_196) ;  /* 0xfffffffc00f08947 */ /* 0x004fea000383ffff */
[----:B------:R-:W-:Y:S05]  /*7a80*/  BRA `(.L_x_214) ;  /* 0xfffffff8009c7947 */ /* 0x000fea000383ffff */
.L_x_215:
[----:B------:R-:W-:-:S00]  /*7a90*/  BRA `(.L_x_215) ;  /* 0xfffffffc00fc7947 */ /* 0x000fc0000383ffff */
[----:B------:R-:W-:-:S00]  /*7aa0*/  NOP ;  /* 0x0000000000007918 */ /* 0x000fc00000000000 */
        /* <DEDUP_REMOVED lines=13> */
.L_x_216:


//--------------------- .nv.global.init           --------------------------
	.section	.nv.global.init,"aw",@progbits
.nv.global.init:
	.type		$str$22,@object
	.size		$str$22,($str$23 - $str$22)
$str$22:
        /*0000*/ 	.byte	0x6b, 0x5f, 0x74, 0x69, 0x6c, 0x65, 0x5f, 0x63, 0x6f, 0x75, 0x6e, 0x74, 0x20, 0x3e, 0x3d, 0x20
        /*0010*/ 	.byte	0x31, 0x00
	.type		$str$23,@object
	.size		$str$23,(__unnamed_1 - $str$23)
$str$23:
        /*0012*/ 	.byte	0x2f, 0x74, 0x6d, 0x70, 0x2f, 0x63, 0x75, 0x74, 0x6c, 0x61, 0x73, 0x73, 0x5f, 0x73, 0x77, 0x65
        /*0022*/ 	.byte	0x65, 0x70, 0x5f, 0x73, 0x72, 0x63, 0x2f, 0x69, 0x6e, 0x63, 0x6c, 0x75, 0x64, 0x65, 0x2f, 0x63
        /*0032*/ 	.byte	0x75, 0x74, 0x6c, 0x61, 0x73, 0x73, 0x2f, 0x67, 0x65, 0x6d, 0x6d, 0x2f, 0x63, 0x6f, 0x6c, 0x6c
        /*0042*/ 	.byte	0x65, 0x63, 0x74, 0x69, 0x76, 0x65, 0x2f, 0x73, 0x6d, 0x39, 0x30, 0x5f, 0x6d, 0x6d, 0x61, 0x5f
        /*0052*/ 	.byte	0x74, 0x6d, 0x61, 0x5f, 0x67, 0x6d, 0x6d, 0x61, 0x5f, 0x73, 0x73, 0x5f, 0x77, 0x61, 0x72, 0x70
        /*0062*/ 	.byte	0x73, 0x70, 0x65, 0x63, 0x69, 0x61, 0x6c, 0x69, 0x7a, 0x65, 0x64, 0x2e, 0x68, 0x70, 0x70, 0x00
	.type		__unnamed_1,@object
	.size		__unnamed_1,(.L_0 - __unnamed_1)
__unnamed_1:
        /*0072*/ 	.byte	0x76, 0x6f, 0x69, 0x64, 0x20, 0x63, 0x75, 0x74, 0x6c, 0x61, 0x73, 0x73, 0x3a, 0x3a, 0x67, 0x65
        /* <DEDUP_REMOVED lines=172> */
        /*0b42*/ 	.byte	0x65, 0x6e, 0x74, 0x69, 0x74, 0x79, 0x5d, 0x00
.L_0:


//--------------------- .nv.shared._ZN7cutlass13device_kernelINS_4gemm6kernel13GemmUniversalIN4cute5tupleIJiiiiEEENS1_10collective13CollectiveMmaINS1_34MainloopSm90TmaGmmaWarpSpecializedILi11ENS5_IJNS4_1CILi4EEENSA_ILi1EEESC_EEENS1_35KernelTmaWarpSpecializedCooperativeEEENS5_IJNSA_ILi256EEENSA_ILi64EEESH_EEEaNS5_IJlSC_lEEEaSJ_NS4_8TiledMMAINS4_8MMA_AtomIJNS4_4SM904GMMA26MMA_64x64x32_S32S8S8_SS_TNEEEENS4_6LayoutINS5_IJNSA_ILi2EEESC_SC_EEENS5_IJSC_NSA_ILi0EEEST_EEEEENS5_IJNS4_10UnderscoreESW_SW_EEEEENS4_13SM90_TMA_LOADENS4_14ComposedLayoutINS4_7SwizzleILi2ELi4ELi3EEENS4_18smem_ptr_flag_bitsILi8EEENSQ_INS5_IJNSA_ILi8EEESH_EEENS5_IJSH_SC_EEEEEEEvNS4_8identityENS4_23SM90_TMA_LOAD_MULTICASTES19_vS1A_EENS_8epilogue10collective6detail29Sm90TmaWarpSpecializedAdapterINS1E_15DefaultEpilogueIaSJ_SJ_NS1D_6thread17LinearCombinationIaLi1EiiLNS1I_9ScaleType4KindE0ELNS_15FloatRoundStyleE2EaEENS1_15EpilogueDefaultEEEEEvvEEEEvNT_6ParamsE --------------------------
	.section	.nv.shared._ZN7cutlass13device_kernelINS_4gemm6kernel13GemmUniversalIN4cute5tupleIJiiiiEEENS1_10collective13CollectiveMmaINS1_34MainloopSm90TmaGmmaWarpSpecializedILi11ENS5_IJNS4_1CILi4EEENSA_ILi1EEESC_EEENS1_35KernelTmaWarpSpecializedCooperativeEEENS5_IJNSA_ILi256EEENSA_ILi64EEESH_EEEaNS5_IJlSC_lEEEaSJ_NS4_8TiledMMAINS4_8MMA_AtomIJNS4_4SM904GMMA26MMA_64x64x32_S32S8S8_SS_TNEEEENS4_6LayoutINS5_IJNSA_ILi2EEESC_SC_EEENS5_IJSC_NSA_ILi0EEEST_EEEEENS5_IJNS4_10UnderscoreESW_SW_EEEEENS4_13SM90_TMA_LOADENS4_14ComposedLayoutINS4_7SwizzleILi2ELi4ELi3EEENS4_18smem_ptr_flag_bitsILi8EEENSQ_INS5_IJNSA_ILi8EEESH_EEENS5_IJSH_SC_EEEEEEEvNS4_8identityENS4_23SM90_TMA_LOAD_MULTICASTES19_vS1A_EENS_8epilogue10collective6detail29Sm90TmaWarpSpecializedAdapterINS1E_15DefaultEpilogueIaSJ_SJ_NS1D_6thread17LinearCombinationIaLi1EiiLNS1I_9ScaleType4KindE0ELNS_15FloatRoundStyleE2EaEENS1_15EpilogueDefaultEEEEEvvEEEEvNT_6ParamsE,"aw",@nobits
	.sectionflags	@""
	.align	16
	.zero		1024


//--------------------- .nv.shared.reserved.0     --------------------------
	.section	.nv.shared.reserved.0,"aw",@nobits
	.weak		__nv_reservedSMEM_offset_0_alias
	.size		__nv_reservedSMEM_offset_0_alias, 0, 0
	.other		__nv_reservedSMEM_offset_0_alias,@"STO_CUDA_RESERVED_SHARED STV_DEFAULT"
__nv_reservedSMEM_offset_0_alias:
	.zero		0


//--------------------- .nv.global                --------------------------
	.section	.nv.global,"aw",@nobits
.nv.global:
	.type		_ZN40_INTERNAL_570d8939_4_k_cu_f08ce299_213364cute1_E,@object
	.size		_ZN40_INTERNAL_570d8939_4_k_cu_f08ce299_213364cute1_E,(_ZN40_INTERNAL_570d8939_4_k_cu_f08ce299_213364cuda3std3__45__cpo6cbeginE - _ZN40_INTERNAL_570d8939_4_k_cu_f08ce299_213364cute1_E)
_ZN40_INTERNAL_570d8939_4_k_cu_f08ce299_213364cute1_E:
	.zero		1
	.type		_ZN40_INTERNAL_570d8939_4_k_cu_f08ce299_213364cuda3std3__45__cpo6cbeginE,@object
	.size		_ZN40_INTERNAL_570d8939_4_k_cu_f08ce299_213364cuda3std3__45__cpo6cbeginE,(_ZN40_INTERNAL_570d8939_4_k_cu_f08ce299_213364cuda3std3__48in_placeE - _ZN40_INTERNAL_570d8939_4_k_cu_f08ce299_213364cuda3std3__45__cpo6cbeginE)
_ZN40_INTERNAL_570d8939_4_k_cu_f08ce299_213364cuda3std3__45__cpo6cbeginE:
	.zero		1
	.type		_ZN40_INTERNAL_570d8939_4_k_cu_f08ce299_213364cuda3std3__48in_placeE,@object
	.size		_ZN40_INTERNAL_570d8939_4_k_cu_f08ce299_213364cuda3std3__48in_placeE,(_ZN40_INTERNAL_570d8939_4_k_cu_f08ce299_213364cuda3std6ranges3__45__cpo9iter_moveE - _ZN40_INTERNAL_570d8939_4_k_cu_f08ce299_213364cuda3std3__48in_placeE)
_ZN40_INTERNAL_570d8939_4_k_cu_f08ce299_213364cuda3std3__48in_placeE:
	.zero		1
	.type		_ZN40_INTERNAL_570d8939_4_k_cu_f08ce299_213364cuda3std6ranges3__45__cpo9iter_moveE,@object
	.size		_ZN40_INTERNAL_570d8939_4_k_cu_f08ce299_213364cuda3std6ranges3__45__cpo9iter_moveE,(_ZN40_INTERNAL_570d8939_4_k_cu_f08ce299_213364cuda3std3__45__cpo5beginE - _ZN40_INTERNAL_570d8939_4_k_cu_f08ce299_213364cuda3std6ranges3__45__cpo9iter_moveE)
_ZN40_INTERNAL_570d8939_4_k_cu_f08ce299_213364cuda3std6ranges3__45__cpo9iter_moveE:
	.zero		1
	.type		_ZN40_INTERNAL_570d8939_4_k_cu_f08ce299_213364cuda3std3__45__cpo5beginE,@object
	.size		_ZN40_INTERNAL_570d8939_4_k_cu_f08ce299_213364cuda3std3__45__cpo5beginE,(_ZN40_INTERNAL_570d8939_4_k_cu_f08ce299_213364cuda3std3__442_GLOBAL__N__570d8939_4_k_cu_f08ce299_213366ignoreE - _ZN40_INTERNAL_570d8939_4_k_cu_f08ce299_213364cuda3std3__45__cpo5beginE)
_ZN40_INTERNAL_570d8939_4_k_cu_f08ce299_213364cuda3std3__45__cpo5beginE:
	.zero		1
	.type		_ZN40_INTERNAL_570d8939_4_k_cu_f08ce299_213364cuda3std3__442_GLOBAL__N__570d8939_4_k_cu_f08ce299_213366ignoreE,@object
	.size		_ZN40_INTERNAL_570d8939_4_k_cu_f08ce299_213364cuda3std3__442_GLOBAL__N__570d8939_4_k_cu_f08ce299_213366ignoreE,(_ZN40_INTERNAL_570d8939_4_k_cu_f08ce299_213364cute7productE - _ZN40_INTERNAL_570d8939_4_k_cu_f08ce299_213364cuda3std3__442_GLOBAL__N__570d8939_4_k_cu_f08ce299_213366ignoreE)
_ZN40_INTERNAL_570d8939_4_k_cu_f08ce299_213364cuda3std3__442_GLOBAL__N__570d8939_4_k_cu_f08ce299_213366ignoreE:
	.zero		1
	.type		_ZN40_INTERNAL_570d8939_4_k_cu_f08ce299_213364cute7productE,@object
	.size		_ZN40_INTERNAL_570d8939_4_k_cu_f08ce299_213364cute7productE,(_ZN40_INTERNAL_570d8939_4_k_cu_f08ce299_213364cuda3std3__45__cpo3endE - _ZN40_INTERNAL_570d8939_4_k_cu_f08ce299_213364cute7productE)
_ZN40_INTERNAL_570d8939_4_k_cu_f08ce299_213364cute7productE:
	.zero		1
	.type		_ZN40_INTERNAL_570d8939_4_k_cu_f08ce299_213364cuda3std3__45__cpo3endE,@object
	.size		_ZN40_INTERNAL_570d8939_4_k_cu_f08ce299_213364cuda3std3__45__cpo3endE,(_ZN40_INTERNAL_570d8939_4_k_cu_f08ce299_213364cuda3std3__419piecewise_constructE - _ZN40_INTERNAL_570d8939_4_k_cu_f08ce299_213364cuda3std3__45__cpo3endE)
_ZN40_INTERNAL_570d8939_4_k_cu_f08ce299_213364cuda3std3__45__cpo3endE:
	.zero		1
	.type		_ZN40_INTERNAL_570d8939_4_k_cu_f08ce299_213364cuda3std3__419piecewise_constructE,@object
	.size		_ZN40_INTERNAL_570d8939_4_k_cu_f08ce299_213364cuda3std3__419piecewise_constructE,(_ZN40_INTERNAL_570d8939_4_k_cu_f08ce299_213364cuda3std3__45__cpo4cendE - _ZN40_INTERNAL_570d8939_4_k_cu_f08ce299_213364cuda3std3__419piecewise_constructE)
_ZN40_INTERNAL_570d8939_4_k_cu_f08ce299_213364cuda3std3__419piecewise_constructE:
	.zero		1
	.type		_ZN40_INTERNAL_570d8939_4_k_cu_f08ce299_213364cuda3std3__45__cpo4cendE,@object
	.size		_ZN40_INTERNAL_570d8939_4_k_cu_f08ce299_213364cuda3std3__45__cpo4cendE,(_ZN40_INTERNAL_570d8939_4_k_cu_f08ce299_213364cuda3std6ranges3__45__cpo4swapE - _ZN40_INTERNAL_570d8939_4_k_cu_f08ce299_213364cuda3std3__45__cpo4cendE)
_ZN40_INTERNAL_570d8939_4_k_cu_f08ce299_213364cuda3std3__45__cpo4cendE:
	.zero		1
	.type		_ZN40_INTERNAL_570d8939_4_k_cu_f08ce299_213364cuda3std6ranges3__45__cpo4swapE,@object
	.size		_ZN40_INTERNAL_570d8939_4_k_cu_f08ce299_213364cuda3std6ranges3__45__cpo4swapE,(.L_8 - _ZN40_INTERNAL_570d8939_4_k_cu_f08ce299_213364cuda3std6ranges3__45__cpo4swapE)
_ZN40_INTERNAL_570d8939_4_k_cu_f08ce299_213364cuda3std6ranges3__45__cpo4swapE:
	.zero		1
.L_8:


//--------------------- .nv.constant0._ZN7cutlass13device_kernelINS_4gemm6kernel13GemmUniversalIN4cute5tupleIJiiiiEEENS1_10collective13CollectiveMmaINS1_34MainloopSm90TmaGmmaWarpSpecializedILi11ENS5_IJNS4_1CILi4EEENSA_ILi1EEESC_EEENS1_35KernelTmaWarpSpecializedCooperativeEEENS5_IJNSA_ILi256EEENSA_ILi64EEESH_EEEaNS5_IJlSC_lEEEaSJ_NS4_8TiledMMAINS4_8MMA_AtomIJNS4_4SM904GMMA26MMA_64x64x32_S32S8S8_SS_TNEEEENS4_6LayoutINS5_IJNSA_ILi2EEESC_SC_EEENS5_IJSC_NSA_ILi0EEEST_EEEEENS5_IJNS4_10UnderscoreESW_SW_EEEEENS4_13SM90_TMA_LOADENS4_14ComposedLayoutINS4_7SwizzleILi2ELi4ELi3EEENS4_18smem_ptr_flag_bitsILi8EEENSQ_INS5_IJNSA_ILi8EEESH_EEENS5_IJSH_SC_EEEEEEEvNS4_8identityENS4_23SM90_TMA_LOAD_MULTICASTES19_vS1A_EENS_8epilogue10collective6detail29Sm90TmaWarpSpecializedAdapterINS1E_15DefaultEpilogueIaSJ_SJ_NS1D_6thread17LinearCombinationIaLi1EiiLNS1I_9ScaleType4KindE0ELNS_15FloatRoundStyleE2EaEENS1_15EpilogueDefaultEEEEEvvEEEEvNT_6ParamsE --------------------------
	.section	.nv.constant0._ZN7cutlass13device_kernelINS_4gemm6kernel13GemmUniversalIN4cute5tupleIJiiiiEEENS1_10collective13CollectiveMmaINS1_34MainloopSm90TmaGmmaWarpSpecializedILi11ENS5_IJNS4_1CILi4EEENSA_ILi1EEESC_EEENS1_35KernelTmaWarpSpecializedCooperativeEEENS5_IJNSA_ILi256EEENSA_ILi64EEESH_EEEaNS5_IJlSC_lEEEaSJ_NS4_8TiledMMAINS4_8MMA_AtomIJNS4_4SM904GMMA26MMA_64x64x32_S32S8S8_SS_TNEEEENS4_6LayoutINS5_IJNSA_ILi2EEESC_SC_EEENS5_IJSC_NSA_ILi0EEEST_EEEEENS5_IJNS4_10UnderscoreESW_SW_EEEEENS4_13SM90_TMA_LOADENS4_14ComposedLayoutINS4_7SwizzleILi2ELi4ELi3EEENS4_18smem_ptr_flag_bitsILi8EEENSQ_INS5_IJNSA_ILi8EEESH_EEENS5_IJSH_SC_EEEEEEEvNS4_8identityENS4_23SM90_TMA_LOAD_MULTICASTES19_vS1A_EENS_8epilogue10collective6detail29Sm90TmaWarpSpecializedAdapterINS1E_15DefaultEpilogueIaSJ_SJ_NS1D_6thread17LinearCombinationIaLi1EiiLNS1I_9ScaleType4KindE0ELNS_15FloatRoundStyleE2EaEENS1_15EpilogueDefaultEEEEEvvEEEEvNT_6ParamsE,"a",@progbits
	.sectionflags	@""
	.align	4
.nv.constant0._ZN7cutlass13device_kernelINS_4gemm6kernel13GemmUniversalIN4cute5tupleIJiiiiEEENS1_10collective13CollectiveMmaINS1_34MainloopSm90TmaGmmaWarpSpecializedILi11ENS5_IJNS4_1CILi4EEENSA_ILi1EEESC_EEENS1_35KernelTmaWarpSpecializedCooperativeEEENS5_IJNSA_ILi256EEENSA_ILi64EEESH_EEEaNS5_IJlSC_lEEEaSJ_NS4_8TiledMMAINS4_8MMA_AtomIJNS4_4SM904GMMA26MMA_64x64x32_S32S8S8_SS_TNEEEENS4_6LayoutINS5_IJNSA_ILi2EEESC_SC_EEENS5_IJSC_NSA_ILi0EEEST_EEEEENS5_IJNS4_10UnderscoreESW_SW_EEEEENS4_13SM90_TMA_LOADENS4_14ComposedLayoutINS4_7SwizzleILi2ELi4ELi3EEENS4_18smem_ptr_flag_bitsILi8EEENSQ_INS5_IJNSA_ILi8EEESH_EEENS5_IJSH_SC_EEEEEEEvNS4_8identityENS4_23SM90_TMA_LOAD_MULTICASTES19_vS1A_EENS_8epilogue10collective6detail29Sm90TmaWarpSpecializedAdapterINS1E_15DefaultEpilogueIaSJ_SJ_NS1D_6thread17LinearCombinationIaLi1EiiLNS1I_9ScaleType4KindE0ELNS_15FloatRoundStyleE2EaEENS1_15EpilogueDefaultEEEEEvvEEEEvNT_6ParamsE:
	.zero		1664


//--------------------- SYMBOLS --------------------------

	.type		.nv.reservedSmem.offset0,@object
	.size		.nv.reservedSmem.offset0,0x4
	.type		__assertfail,@function
